	.target	sm_90a

	.elftype	@"ET_EXEC"


//--------------------- .note.nv.tkinfo           --------------------------
	.section	.note.nv.tkinfo,"",@"SHT_NOTE"
	.sectionflags	@"SHF_NOTE_NV_TKINFO"
	.tkinfo
        /*0018*/ 	.word	0x00000002
        /*0030*/ 	.string	""
        /*0030*/ 	.string	"ptxas"
        /*0030*/ 	.string	"Cuda compilation tools, release 13.0, V13.0.88"
        /*0030*/ 	.string	"Build cuda_13.0.r13.0/compiler.36424714_0"
        /*0030*/ 	.string	"-arch sm_90a -m 64 "



//--------------------- .note.nv.cuinfo           --------------------------
	.section	.note.nv.cuinfo,"",@"SHT_NOTE"
	.sectionflags	@"SHF_NOTE_NV_CUINFO"
        /*0018*/ 	.short	0x0002
        /*001a*/ 	.short	0x005a
        /*001c*/ 	.short	0x0082
	.zero		2


//--------------------- .nv.info                  --------------------------
	.section	.nv.info,"",@"SHT_CUDA_INFO"
	.align	4


	//----- nvinfo : EIATTR_REGCOUNT
	.align		4
        /*0000*/ 	.byte	0x04, 0x2f
        /*0002*/ 	.short	(.L_15 - .L_14)
	.align		4
.L_14:
        /*0004*/ 	.word	index@(_ZN7cutlass13device_kernelINS_4gemm6kernel13GemmUniversalIN4cute5tupleIJiiiiEEENS1_10collective13CollectiveMmaINS1_34MainloopSm90TmaGmmaWarpSpecializedILi56ENS5_IJNS4_1CILi1EEESB_SB_EEENS1_32KernelTmaWarpSpecializedPingpongEEENS5_IJNSA_ILi64EEESF_NSA_ILi16EEEEEENS_6half_tENS5_IJlSB_lEEESI_SJ_NS4_8TiledMMAINS4_8MMA_AtomIJNS4_4SM904GMMA25MMA_64x64x16_F32F16F16_SSILNSN_5MajorE0ELSP_0ELNSN_7ScaleInE1ELSQ_1EEEEEENS4_6LayoutISC_NS5_IJNSA_ILi0EEESU_SU_EEEEENS5_IJNS4_10UnderscoreESX_SX_EEEEENS4_13SM90_TMA_LOADENS4_14ComposedLayoutINS4_7SwizzleILi1ELi4ELi3EEENS4_18smem_ptr_flag_bitsILi16EEENST_INS5_IJNSA_ILi8EEESG_EEENS5_IJSG_SB_EEEEEEEvNS4_8identityES10_S1A_vS1B_EENS_8epilogue10collective6detail29Sm90TmaWarpSpecializedAdapterINS1E_15DefaultEpilogueISI_SJ_SJ_NS1D_6thread17LinearCombinationISI_Li1EffLNS1I_9ScaleType4KindE0ELNS_15FloatRoundStyleE2ESI_EENS1_15EpilogueDefaultEEEEEvvEEEEvNT_6ParamsE)
        /*0008*/ 	.word	0x000000a8


	//----- nvinfo : EIATTR_FRAME_SIZE
	.align		4
.L_15:
        /*000c*/ 	.byte	0x04, 0x11
        /*000e*/ 	.short	(.L_17 - .L_16)
	.align		4
.L_16:
        /*0010*/ 	.word	index@(_ZN7cutlass13device_kernelINS_4gemm6kernel13GemmUniversalIN4cute5tupleIJiiiiEEENS1_10collective13CollectiveMmaINS1_34MainloopSm90TmaGmmaWarpSpecializedILi56ENS5_IJNS4_1CILi1EEESB_SB_EEENS1_32KernelTmaWarpSpecializedPingpongEEENS5_IJNSA_ILi64EEESF_NSA_ILi16EEEEEENS_6half_tENS5_IJlSB_lEEESI_SJ_NS4_8TiledMMAINS4_8MMA_AtomIJNS4_4SM904GMMA25MMA_64x64x16_F32F16F16_SSILNSN_5MajorE0ELSP_0ELNSN_7ScaleInE1ELSQ_1EEEEEENS4_6LayoutISC_NS5_IJNSA_ILi0EEESU_SU_EEEEENS5_IJNS4_10UnderscoreESX_SX_EEEEENS4_13SM90_TMA_LOADENS4_14ComposedLayoutINS4_7SwizzleILi1ELi4ELi3EEENS4_18smem_ptr_flag_bitsILi16EEENST_INS5_IJNSA_ILi8EEESG_EEENS5_IJSG_SB_EEEEEEEvNS4_8identityES10_S1A_vS1B_EENS_8epilogue10collective6detail29Sm90TmaWarpSpecializedAdapterINS1E_15DefaultEpilogueISI_SJ_SJ_NS1D_6thread17LinearCombinationISI_Li1EffLNS1I_9ScaleType4KindE0ELNS_15FloatRoundStyleE2ESI_EENS1_15EpilogueDefaultEEEEEvvEEEEvNT_6ParamsE)
        /*0014*/ 	.word	0x00000008


	//----- nvinfo : EIATTR_MIN_STACK_SIZE
	.align		4
.L_17:
        /*0018*/ 	.byte	0x04, 0x12
        /*001a*/ 	.short	(.L_19 - .L_18)
	.align		4
.L_18:
        /*001c*/ 	.word	index@(_ZN7cutlass13device_kernelINS_4gemm6kernel13GemmUniversalIN4cute5tupleIJiiiiEEENS1_10collective13CollectiveMmaINS1_34MainloopSm90TmaGmmaWarpSpecializedILi56ENS5_IJNS4_1CILi1EEESB_SB_EEENS1_32KernelTmaWarpSpecializedPingpongEEENS5_IJNSA_ILi64EEESF_NSA_ILi16EEEEEENS_6half_tENS5_IJlSB_lEEESI_SJ_NS4_8TiledMMAINS4_8MMA_AtomIJNS4_4SM904GMMA25MMA_64x64x16_F32F16F16_SSILNSN_5MajorE0ELSP_0ELNSN_7ScaleInE1ELSQ_1EEEEEENS4_6LayoutISC_NS5_IJNSA_ILi0EEESU_SU_EEEEENS5_IJNS4_10UnderscoreESX_SX_EEEEENS4_13SM90_TMA_LOADENS4_14ComposedLayoutINS4_7SwizzleILi1ELi4ELi3EEENS4_18smem_ptr_flag_bitsILi16EEENST_INS5_IJNSA_ILi8EEESG_EEENS5_IJSG_SB_EEEEEEEvNS4_8identityES10_S1A_vS1B_EENS_8epilogue10collective6detail29Sm90TmaWarpSpecializedAdapterINS1E_15DefaultEpilogueISI_SJ_SJ_NS1D_6thread17LinearCombinationISI_Li1EffLNS1I_9ScaleType4KindE0ELNS_15FloatRoundStyleE2ESI_EENS1_15EpilogueDefaultEEEEEvvEEEEvNT_6ParamsE)
        /*0020*/ 	.word	0x00000008
.L_19:


//--------------------- .nv.compat                --------------------------
	.section	.nv.compat,"",@"SHT_CUDA_COMPAT_INFO"
	.align	4
        /*0000*/ 	.byte	0x02, 0x09, 0x01, 0x00, 0x02, 0x02, 0x04, 0x00, 0x02, 0x05, 0x05, 0x00, 0x03, 0x07, 0x01, 0x01
        /*0010*/ 	.byte	0x02, 0x03, 0x01, 0x00, 0x02, 0x06, 0x01, 0x00, 0x04, 0x0b, 0x08, 0x00, 0x00, 0x00, 0x00, 0x00
        /*0020*/ 	.byte	0x00, 0x00, 0x00, 0x00


//--------------------- .nv.info._ZN7cutlass13device_kernelINS_4gemm6kernel13GemmUniversalIN4cute5tupleIJiiiiEEENS1_10collective13CollectiveMmaINS1_34MainloopSm90TmaGmmaWarpSpecializedILi56ENS5_IJNS4_1CILi1EEESB_SB_EEENS1_32KernelTmaWarpSpecializedPingpongEEENS5_IJNSA_ILi64EEESF_NSA_ILi16EEEEEENS_6half_tENS5_IJlSB_lEEESI_SJ_NS4_8TiledMMAINS4_8MMA_AtomIJNS4_4SM904GMMA25MMA_64x64x16_F32F16F16_SSILNSN_5MajorE0ELSP_0ELNSN_7ScaleInE1ELSQ_1EEEEEENS4_6LayoutISC_NS5_IJNSA_ILi0EEESU_SU_EEEEENS5_IJNS4_10UnderscoreESX_SX_EEEEENS4_13SM90_TMA_LOADENS4_14ComposedLayoutINS4_7SwizzleILi1ELi4ELi3EEENS4_18smem_ptr_flag_bitsILi16EEENST_INS5_IJNSA_ILi8EEESG_EEENS5_IJSG_SB_EEEEEEEvNS4_8identityES10_S1A_vS1B_EENS_8epilogue10collective6detail29Sm90TmaWarpSpecializedAdapterINS1E_15DefaultEpilogueISI_SJ_SJ_NS1D_6thread17LinearCombinationISI_Li1EffLNS1I_9ScaleType4KindE0ELNS_15FloatRoundStyleE2ESI_EENS1_15EpilogueDefaultEEEEEvvEEEEvNT_6ParamsE --------------------------
	.section	.nv.info._ZN7cutlass13device_kernelINS_4gemm6kernel13GemmUniversalIN4cute5tupleIJiiiiEEENS1_10collective13CollectiveMmaINS1_34MainloopSm90TmaGmmaWarpSpecializedILi56ENS5_IJNS4_1CILi1EEESB_SB_EEENS1_32KernelTmaWarpSpecializedPingpongEEENS5_IJNSA_ILi64EEESF_NSA_ILi16EEEEEENS_6half_tENS5_IJlSB_lEEESI_SJ_NS4_8TiledMMAINS4_8MMA_AtomIJNS4_4SM904GMMA25MMA_64x64x16_F32F16F16_SSILNSN_5MajorE0ELSP_0ELNSN_7ScaleInE1ELSQ_1EEEEEENS4_6LayoutISC_NS5_IJNSA_ILi0EEESU_SU_EEEEENS5_IJNS4_10UnderscoreESX_SX_EEEEENS4_13SM90_TMA_LOADENS4_14ComposedLayoutINS4_7SwizzleILi1ELi4ELi3EEENS4_18smem_ptr_flag_bitsILi16EEENST_INS5_IJNSA_ILi8EEESG_EEENS5_IJSG_SB_EEEEEEEvNS4_8identityES10_S1A_vS1B_EENS_8epilogue10collective6detail29Sm90TmaWarpSpecializedAdapterINS1E_15DefaultEpilogueISI_SJ_SJ_NS1D_6thread17LinearCombinationISI_Li1EffLNS1I_9ScaleType4KindE0ELNS_15FloatRoundStyleE2ESI_EENS1_15EpilogueDefaultEEEEEvvEEEEvNT_6ParamsE,"",@"SHT_CUDA_INFO"
	.sectionflags	@""
	.align	4


	//----- nvinfo : EIATTR_CUDA_API_VERSION
	.align		4
        /*0000*/ 	.byte	0x04, 0x37
        /*0002*/ 	.short	(.L_21 - .L_20)
.L_20:
        /*0004*/ 	.word	0x00000082


	//----- nvinfo : EIATTR_KPARAM_INFO
	.align		4
.L_21:
        /*0008*/ 	.byte	0x04, 0x17
        /*000a*/ 	.short	(.L_23 - .L_22)
.L_22:
        /*000c*/ 	.word	0x00000000
        /*0010*/ 	.short	0x0000
        /*0012*/ 	.short	0x0070
        /*0014*/ 	.byte	0x00, 0xf0, 0x01, 0x10


	//----- nvinfo : EIATTR_SPARSE_MMA_MASK
	.align		4
.L_23:
        /*0018*/ 	.byte	0x03, 0x50
        /*001a*/ 	.short	0x0000


	//----- nvinfo : EIATTR_MAXREG_COUNT
	.align		4
        /*001c*/ 	.byte	0x03, 0x1b
        /*001e*/ 	.short	0x00a8


	//----- nvinfo : EIATTR_NUM_BARRIERS
	.align		4
        /*0020*/ 	.byte	0x02, 0x4c
        /*0022*/ 	.byte	0x01
	.zero		1


	//----- nvinfo : EIATTR_EXTERNS
	.align		4
        /*0024*/ 	.byte	0x04, 0x0f
        /*0026*/ 	.short	(.L_25 - .L_24)


	//   ....[0]....
	.align		4
.L_24:
        /*0028*/ 	.word	index@(__assertfail)


	//----- nvinfo : EIATTR_ANNOTATIONS
	.align		4
.L_25:
        /*002c*/ 	.byte	0x04, 0x55
        /*002e*/ 	.short	(.L_27 - .L_26)


	//   ....[0]....
.L_26:
        /*0030*/ 	.word	0x00000001
        /*0034*/ 	.byte	0x80, 0x11, 0x00, 0x00, 0x01, 0x00, 0x00, 0x00, 0xa0, 0x18, 0x00, 0x00, 0x01, 0x00, 0x00, 0x00
        /*0044*/ 	.byte	0x80, 0x46, 0x00, 0x00, 0x01, 0x00, 0x00, 0x00, 0x20, 0x52, 0x00, 0x00


	//----- nvinfo : EIATTR_MERCURY_ISA_VERSION
	.align		4
.L_27:
        /*0050*/ 	.byte	0x03, 0x5f
        /*0052*/ 	.short	0x0101


	//----- nvinfo : EIATTR_INT_WARP_WIDE_INSTR_OFFSETS
	.align		4
        /*0054*/ 	.byte	0x04, 0x31
        /*0056*/ 	.short	(.L_29 - .L_28)


	//   ....[0]....
.L_28:
        /*0058*/ 	.word	0x00000aa0


	//   ....[1]....
        /*005c*/ 	.word	0x00000ac0


	//   ....[2]....
        /*0060*/ 	.word	0x00000b40


	//   ....[3]....
        /*0064*/ 	.word	0x00000b50


	//   ....[4]....
        /*0068*/ 	.word	0x00000b60


	//   ....[5]....
        /*006c*/ 	.word	0x00000b80


	//   ....[6]....
        /*0070*/ 	.word	0x00000c10


	//   ....[7]....
        /*0074*/ 	.word	0x00000c30


	//----- nvinfo : EIATTR_COOP_GROUP_MASK_REGIDS
	.align		4
.L_29:
        /*0078*/ 	.byte	0x04, 0x29
        /*007a*/ 	.short	(.L_31 - .L_30)


	//   ....[0]....
.L_30:
        /*007c*/ 	.word	0xffffffff


	//   ....[1]....
        /*0080*/ 	.word	0xffffffff


	//   ....[2]....
        /*0084*/ 	.word	0xffffffff


	//   ....[3]....
        /*0088*/ 	.word	0xffffffff


	//   ....[4]....
        /*008c*/ 	.word	0xffffffff


	//   ....[5]....
        /*0090*/ 	.word	0xffffffff


	//----- nvinfo : EIATTR_COOP_GROUP_INSTR_OFFSETS
	.align		4
.L_31:
        /*0094*/ 	.byte	0x04, 0x28
        /*0096*/ 	.short	(.L_33 - .L_32)


	//   ....[0]....
.L_32:
        /*0098*/ 	.word	0x00000070


	//   ....[1]....
        /*009c*/ 	.word	0x00000080


	//   ....[2]....
        /*00a0*/ 	.word	0x00000140


	//   ....[3]....
        /*00a4*/ 	.word	0x00000980


	//   ....[4]....
        /*00a8*/ 	.word	0x000009c0


	//   ....[5]....
        /*00ac*/ 	.word	0x00000a00


	//----- nvinfo : EIATTR_REG_RECONFIG
	.align		4
.L_33:
        /*00b0*/ 	.byte	0x01, 0x54
	.zero		2


	//----- nvinfo : EIATTR_SYSCALL_OFFSETS
	.align		4
        /*00b4*/ 	.byte	0x04, 0x46
        /*00b6*/ 	.short	(.L_35 - .L_34)


	//   ....[0]....
.L_34:
        /*00b8*/ 	.word	0x00001da0


	//----- nvinfo : EIATTR_MBARRIER_INSTR_OFFSETS
	.align		4
.L_35:
        /*00bc*/ 	.byte	0x04, 0x39
        /*00be*/ 	.short	(.L_37 - .L_36)


	//   ....[0]....
.L_36:
        /*00c0*/ 	.word	0x00000260
        /*00c4*/ 	.word	0x000000ff
        /*00c8*/ 	.word	0x00000000
        /*00cc*/ 	.short	0x0100
        /*00ce*/ 	.byte	0x08
	.zero		1


	//   ....[1]....
        /*00d0*/ 	.word	0x00000270
        /*00d4*/ 	.word	0x000000ff
        /*00d8*/ 	.word	0x000001c0
        /*00dc*/ 	.short	0x0100
        /*00de*/ 	.byte	0x08
	.zero		1


	//   ....[2]....
        /*00e0*/ 	.word	0x00000280
        /*00e4*/ 	.word	0x000000ff
        /*00e8*/ 	.word	0x00000008
        /*00ec*/ 	.short	0x0100
        /*00ee*/ 	.byte	0x08
	.zero		1


	//   ....[3]....
        /*00f0*/ 	.word	0x00000290
        /*00f4*/ 	.word	0x000000ff
        /*00f8*/ 	.word	0x000001c8
        /*00fc*/ 	.short	0x0100
        /*00fe*/ 	.byte	0x08
	.zero		1


	//   ....[4]....
        /*0100*/ 	.word	0x000002a0
        /*0104*/ 	.word	0x000000ff
        /*0108*/ 	.word	0x00000010
        /*010c*/ 	.short	0x0100
        /*010e*/ 	.byte	0x08
	.zero		1


	//   ....[5]....
        /*0110*/ 	.word	0x000002b0
        /*0114*/ 	.word	0x000000ff
        /*0118*/ 	.word	0x000001d0
        /*011c*/ 	.short	0x0100
        /*011e*/ 	.byte	0x08
	.zero		1


	//   ....[6]....
        /*0120*/ 	.word	0x000002c0
        /*0124*/ 	.word	0x000000ff
        /*0128*/ 	.word	0x00000018
        /*012c*/ 	.short	0x0100
        /*012e*/ 	.byte	0x08
	.zero		1


	//   ....[7]....
        /*0130*/ 	.word	0x000002d0
        /*0134*/ 	.word	0x000000ff
        /*0138*/ 	.word	0x000001d8
        /*013c*/ 	.short	0x0100
        /*013e*/ 	.byte	0x08
	.zero		1


	//   ....[8]....
        /*0140*/ 	.word	0x000002e0
        /*0144*/ 	.word	0x000000ff
        /*0148*/ 	.word	0x00000020
        /*014c*/ 	.short	0x0100
        /*014e*/ 	.byte	0x08
	.zero		1


	//   ....[9]....
        /*0150*/ 	.word	0x000002f0
        /*0154*/ 	.word	0x000000ff
        /*0158*/ 	.word	0x000001e0
        /*015c*/ 	.short	0x0100
        /*015e*/ 	.byte	0x08
	.zero		1


	//   ....[10]....
        /*0160*/ 	.word	0x00000300
        /*0164*/ 	.word	0x000000ff
        /*0168*/ 	.word	0x00000028
        /*016c*/ 	.short	0x0100
        /*016e*/ 	.byte	0x08
	.zero		1


	//   ....[11]....
        /*0170*/ 	.word	0x00000310
        /*0174*/ 	.word	0x000000ff
        /*0178*/ 	.word	0x000001e8
        /*017c*/ 	.short	0x0100
        /*017e*/ 	.byte	0x08
	.zero		1


	//   ....[12]....
        /*0180*/ 	.word	0x00000320
        /*0184*/ 	.word	0x000000ff
        /*0188*/ 	.word	0x00000030
        /*018c*/ 	.short	0x0100
        /*018e*/ 	.byte	0x08
	.zero		1


	//   ....[13]....
        /*0190*/ 	.word	0x00000330
        /*0194*/ 	.word	0x000000ff
        /*0198*/ 	.word	0x000001f0
        /*019c*/ 	.short	0x0100
        /*019e*/ 	.byte	0x08
	.zero		1


	//   ....[14]....
        /*01a0*/ 	.word	0x00000340
        /*01a4*/ 	.word	0x000000ff
        /*01a8*/ 	.word	0x00000038
        /*01ac*/ 	.short	0x0100
        /*01ae*/ 	.byte	0x08
	.zero		1


	//   ....[15]....
        /*01b0*/ 	.word	0x00000350
        /*01b4*/ 	.word	0x000000ff
        /*01b8*/ 	.word	0x000001f8
        /*01bc*/ 	.short	0x0100
        /*01be*/ 	.byte	0x08
	.zero		1


	//   ....[16]....
        /*01c0*/ 	.word	0x00000360
        /*01c4*/ 	.word	0x000000ff
        /*01c8*/ 	.word	0x00000040
        /*01cc*/ 	.short	0x0100
        /*01ce*/ 	.byte	0x08
	.zero		1


	//   ....[17]....
        /*01d0*/ 	.word	0x00000370
        /*01d4*/ 	.word	0x000000ff
        /*01d8*/ 	.word	0x00000200
        /*01dc*/ 	.short	0x0100
        /*01de*/ 	.byte	0x08
	.zero		1


	//   ....[18]....
        /*01e0*/ 	.word	0x00000380
        /*01e4*/ 	.word	0x000000ff
        /*01e8*/ 	.word	0x00000048
        /*01ec*/ 	.short	0x0100
        /*01ee*/ 	.byte	0x08
	.zero		1


	//   ....[19]....
        /*01f0*/ 	.word	0x00000390
        /*01f4*/ 	.word	0x000000ff
        /*01f8*/ 	.word	0x00000208
        /*01fc*/ 	.short	0x0100
        /*01fe*/ 	.byte	0x08
	.zero		1


	//   ....[20]....
        /*0200*/ 	.word	0x000003a0
        /*0204*/ 	.word	0x000000ff
        /*0208*/ 	.word	0x00000050
        /*020c*/ 	.short	0x0100
        /*020e*/ 	.byte	0x08
	.zero		1


	//   ....[21]....
        /*0210*/ 	.word	0x000003b0
        /*0214*/ 	.word	0x000000ff
        /*0218*/ 	.word	0x00000210
        /*021c*/ 	.short	0x0100
        /*021e*/ 	.byte	0x08
	.zero		1


	//   ....[22]....
        /*0220*/ 	.word	0x000003c0
        /*0224*/ 	.word	0x000000ff
        /*0228*/ 	.word	0x00000058
        /*022c*/ 	.short	0x0100
        /*022e*/ 	.byte	0x08
	.zero		1


	//   ....[23]....
        /*0230*/ 	.word	0x000003d0
        /*0234*/ 	.word	0x000000ff
        /*0238*/ 	.word	0x00000218
        /*023c*/ 	.short	0x0100
        /*023e*/ 	.byte	0x08
	.zero		1


	//   ....[24]....
        /*0240*/ 	.word	0x000003e0
        /*0244*/ 	.word	0x000000ff
        /*0248*/ 	.word	0x00000060
        /*024c*/ 	.short	0x0100
        /*024e*/ 	.byte	0x08
	.zero		1


	//   ....[25]....
        /*0250*/ 	.word	0x000003f0
        /*0254*/ 	.word	0x000000ff
        /*0258*/ 	.word	0x00000220
        /*025c*/ 	.short	0x0100
        /*025e*/ 	.byte	0x08
	.zero		1


	//   ....[26]....
        /*0260*/ 	.word	0x00000400
        /*0264*/ 	.word	0x000000ff
        /*0268*/ 	.word	0x00000068
        /*026c*/ 	.short	0x0100
        /*026e*/ 	.byte	0x08
	.zero		1


	//   ....[27]....
        /*0270*/ 	.word	0x00000410
        /*0274*/ 	.word	0x000000ff
        /*0278*/ 	.word	0x00000228
        /*027c*/ 	.short	0x0100
        /*027e*/ 	.byte	0x08
	.zero		1


	//   ....[28]....
        /*0280*/ 	.word	0x00000420
        /*0284*/ 	.word	0x000000ff
        /*0288*/ 	.word	0x00000070
        /*028c*/ 	.short	0x0100
        /*028e*/ 	.byte	0x08
	.zero		1


	//   ....[29]....
        /*0290*/ 	.word	0x00000430
        /*0294*/ 	.word	0x000000ff
        /*0298*/ 	.word	0x00000230
        /*029c*/ 	.short	0x0100
        /*029e*/ 	.byte	0x08
	.zero		1


	//   ....[30]....
        /*02a0*/ 	.word	0x00000440
        /*02a4*/ 	.word	0x000000ff
        /*02a8*/ 	.word	0x00000078
        /*02ac*/ 	.short	0x0100
        /*02ae*/ 	.byte	0x08
	.zero		1


	//   ....[31]....
        /*02b0*/ 	.word	0x00000450
        /*02b4*/ 	.word	0x000000ff
        /*02b8*/ 	.word	0x00000238
        /*02bc*/ 	.short	0x0100
        /*02be*/ 	.byte	0x08
	.zero		1


	//   ....[32]....
        /*02c0*/ 	.word	0x00000460
        /*02c4*/ 	.word	0x000000ff
        /*02c8*/ 	.word	0x00000080
        /*02cc*/ 	.short	0x0100
        /*02ce*/ 	.byte	0x08
	.zero		1


	//   ....[33]....
        /*02d0*/ 	.word	0x00000470
        /*02d4*/ 	.word	0x000000ff
        /*02d8*/ 	.word	0x00000240
        /*02dc*/ 	.short	0x0100
        /*02de*/ 	.byte	0x08
	.zero		1


	//   ....[34]....
        /*02e0*/ 	.word	0x00000480
        /*02e4*/ 	.word	0x000000ff
        /*02e8*/ 	.word	0x00000088
        /*02ec*/ 	.short	0x0100
        /*02ee*/ 	.byte	0x08
	.zero		1


	//   ....[35]....
        /*02f0*/ 	.word	0x00000490
        /*02f4*/ 	.word	0x000000ff
        /*02f8*/ 	.word	0x00000248
        /*02fc*/ 	.short	0x0100
        /*02fe*/ 	.byte	0x08
	.zero		1


	//   ....[36]....
        /*0300*/ 	.word	0x000004a0
        /*0304*/ 	.word	0x000000ff
        /*0308*/ 	.word	0x00000090
        /*030c*/ 	.short	0x0100
        /*030e*/ 	.byte	0x08
	.zero		1


	//   ....[37]....
        /*0310*/ 	.word	0x000004b0
        /*0314*/ 	.word	0x000000ff
        /*0318*/ 	.word	0x00000250
        /*031c*/ 	.short	0x0100
        /*031e*/ 	.byte	0x08
	.zero		1


	//   ....[38]....
        /*0320*/ 	.word	0x000004c0
        /*0324*/ 	.word	0x000000ff
        /*0328*/ 	.word	0x00000098
        /*032c*/ 	.short	0x0100
        /*032e*/ 	.byte	0x08
	.zero		1


	//   ....[39]....
        /*0330*/ 	.word	0x000004d0
        /*0334*/ 	.word	0x000000ff
        /*0338*/ 	.word	0x00000258
        /*033c*/ 	.short	0x0100
        /*033e*/ 	.byte	0x08
	.zero		1


	//   ....[40]....
        /*0340*/ 	.word	0x000004e0
        /*0344*/ 	.word	0x000000ff
        /*0348*/ 	.word	0x000000a0
        /*034c*/ 	.short	0x0100
        /*034e*/ 	.byte	0x08
	.zero		1


	//   ....[41]....
        /*0350*/ 	.word	0x000004f0
        /*0354*/ 	.word	0x000000ff
        /*0358*/ 	.word	0x00000260
        /*035c*/ 	.short	0x0100
        /*035e*/ 	.byte	0x08
	.zero		1


	//   ....[42]....
        /*0360*/ 	.word	0x00000500
        /*0364*/ 	.word	0x000000ff
        /*0368*/ 	.word	0x000000a8
        /*036c*/ 	.short	0x0100
        /*036e*/ 	.byte	0x08
	.zero		1


	//   ....[43]....
        /*0370*/ 	.word	0x00000510
        /*0374*/ 	.word	0x000000ff
        /*0378*/ 	.word	0x00000268
        /*037c*/ 	.short	0x0100
        /*037e*/ 	.byte	0x08
	.zero		1


	//   ....[44]....
        /*0380*/ 	.word	0x00000520
        /*0384*/ 	.word	0x000000ff
        /*0388*/ 	.word	0x000000b0
        /*038c*/ 	.short	0x0100
        /*038e*/ 	.byte	0x08
	.zero		1


	//   ....[45]....
        /*0390*/ 	.word	0x00000530
        /*0394*/ 	.word	0x000000ff
        /*0398*/ 	.word	0x00000270
        /*039c*/ 	.short	0x0100
        /*039e*/ 	.byte	0x08
	.zero		1


	//   ....[46]....
        /*03a0*/ 	.word	0x00000540
        /*03a4*/ 	.word	0x000000ff
        /*03a8*/ 	.word	0x000000b8
        /*03ac*/ 	.short	0x0100
        /*03ae*/ 	.byte	0x08
	.zero		1


	//   ....[47]....
        /*03b0*/ 	.word	0x00000550
        /*03b4*/ 	.word	0x000000ff
        /*03b8*/ 	.word	0x00000278
        /*03bc*/ 	.short	0x0100
        /*03be*/ 	.byte	0x08
	.zero		1


	//   ....[48]....
        /*03c0*/ 	.word	0x00000560
        /*03c4*/ 	.word	0x000000ff
        /*03c8*/ 	.word	0x000000c0
        /*03cc*/ 	.short	0x0100
        /*03ce*/ 	.byte	0x08
	.zero		1


	//   ....[49]....
        /*03d0*/ 	.word	0x00000570
        /*03d4*/ 	.word	0x000000ff
        /*03d8*/ 	.word	0x00000280
        /*03dc*/ 	.short	0x0100
        /*03de*/ 	.byte	0x08
	.zero		1


	//   ....[50]....
        /*03e0*/ 	.word	0x00000580
        /*03e4*/ 	.word	0x000000ff
        /*03e8*/ 	.word	0x000000c8
        /*03ec*/ 	.short	0x0100
        /*03ee*/ 	.byte	0x08
	.zero		1


	//   ....[51]....
        /*03f0*/ 	.word	0x00000590
        /*03f4*/ 	.word	0x000000ff
        /*03f8*/ 	.word	0x00000288
        /*03fc*/ 	.short	0x0100
        /*03fe*/ 	.byte	0x08
	.zero		1


	//   ....[52]....
        /*0400*/ 	.word	0x000005a0
        /*0404*/ 	.word	0x000000ff
        /*0408*/ 	.word	0x000000d0
        /*040c*/ 	.short	0x0100
        /*040e*/ 	.byte	0x08
	.zero		1


	//   ....[53]....
        /*0410*/ 	.word	0x000005b0
        /*0414*/ 	.word	0x000000ff
        /*0418*/ 	.word	0x00000290
        /*041c*/ 	.short	0x0100
        /*041e*/ 	.byte	0x08
	.zero		1


	//   ....[54]....
        /*0420*/ 	.word	0x000005c0
        /*0424*/ 	.word	0x000000ff
        /*0428*/ 	.word	0x000000d8
        /*042c*/ 	.short	0x0100
        /*042e*/ 	.byte	0x08
	.zero		1


	//   ....[55]....
        /*0430*/ 	.word	0x000005d0
        /*0434*/ 	.word	0x000000ff
        /*0438*/ 	.word	0x00000298
        /*043c*/ 	.short	0x0100
        /*043e*/ 	.byte	0x08
	.zero		1


	//   ....[56]....
        /*0440*/ 	.word	0x000005e0
        /*0444*/ 	.word	0x000000ff
        /*0448*/ 	.word	0x000000e0
        /*044c*/ 	.short	0x0100
        /*044e*/ 	.byte	0x08
	.zero		1


	//   ....[57]....
        /*0450*/ 	.word	0x000005f0
        /*0454*/ 	.word	0x000000ff
        /*0458*/ 	.word	0x000002a0
        /*045c*/ 	.short	0x0100
        /*045e*/ 	.byte	0x08
	.zero		1


	//   ....[58]....
        /*0460*/ 	.word	0x00000600
        /*0464*/ 	.word	0x000000ff
        /*0468*/ 	.word	0x000000e8
        /*046c*/ 	.short	0x0100
        /*046e*/ 	.byte	0x08
	.zero		1


	//   ....[59]....
        /*0470*/ 	.word	0x00000610
        /*0474*/ 	.word	0x000000ff
        /*0478*/ 	.word	0x000002a8
        /*047c*/ 	.short	0x0100
        /*047e*/ 	.byte	0x08
	.zero		1


	//   ....[60]....
        /*0480*/ 	.word	0x00000620
        /*0484*/ 	.word	0x000000ff
        /*0488*/ 	.word	0x000000f0
        /*048c*/ 	.short	0x0100
        /*048e*/ 	.byte	0x08
	.zero		1


	//   ....[61]....
        /*0490*/ 	.word	0x00000630
        /*0494*/ 	.word	0x000000ff
        /*0498*/ 	.word	0x000002b0
        /*049c*/ 	.short	0x0100
        /*049e*/ 	.byte	0x08
	.zero		1


	//   ....[62]....
        /*04a0*/ 	.word	0x00000640
        /*04a4*/ 	.word	0x000000ff
        /*04a8*/ 	.word	0x000000f8
        /*04ac*/ 	.short	0x0100
        /*04ae*/ 	.byte	0x08
	.zero		1


	//   ....[63]....
        /*04b0*/ 	.word	0x00000650
        /*04b4*/ 	.word	0x000000ff
        /*04b8*/ 	.word	0x000002b8
        /*04bc*/ 	.short	0x0100
        /*04be*/ 	.byte	0x08
	.zero		1


	//   ....[64]....
        /*04c0*/ 	.word	0x00000660
        /*04c4*/ 	.word	0x000000ff
        /*04c8*/ 	.word	0x00000100
        /*04cc*/ 	.short	0x0100
        /*04ce*/ 	.byte	0x08
	.zero		1


	//   ....[65]....
        /*04d0*/ 	.word	0x00000670
        /*04d4*/ 	.word	0x000000ff
        /*04d8*/ 	.word	0x000002c0
        /*04dc*/ 	.short	0x0100
        /*04de*/ 	.byte	0x08
	.zero		1


	//   ....[66]....
        /*04e0*/ 	.word	0x00000680
        /*04e4*/ 	.word	0x000000ff
        /*04e8*/ 	.word	0x00000108
        /*04ec*/ 	.short	0x0100
        /*04ee*/ 	.byte	0x08
	.zero		1


	//   ....[67]....
        /*04f0*/ 	.word	0x00000690
        /*04f4*/ 	.word	0x000000ff
        /*04f8*/ 	.word	0x000002c8
        /*04fc*/ 	.short	0x0100
        /*04fe*/ 	.byte	0x08
	.zero		1


	//   ....[68]....
        /*0500*/ 	.word	0x000006a0
        /*0504*/ 	.word	0x000000ff
        /*0508*/ 	.word	0x00000110
        /*050c*/ 	.short	0x0100
        /*050e*/ 	.byte	0x08
	.zero		1


	//   ....[69]....
        /*0510*/ 	.word	0x000006b0
        /*0514*/ 	.word	0x000000ff
        /*0518*/ 	.word	0x000002d0
        /*051c*/ 	.short	0x0100
        /*051e*/ 	.byte	0x08
	.zero		1


	//   ....[70]....
        /*0520*/ 	.word	0x000006c0
        /*0524*/ 	.word	0x000000ff
        /*0528*/ 	.word	0x00000118
        /*052c*/ 	.short	0x0100
        /*052e*/ 	.byte	0x08
	.zero		1


	//   ....[71]....
        /*0530*/ 	.word	0x000006d0
        /*0534*/ 	.word	0x000000ff
        /*0538*/ 	.word	0x000002d8
        /*053c*/ 	.short	0x0100
        /*053e*/ 	.byte	0x08
	.zero		1


	//   ....[72]....
        /*0540*/ 	.word	0x000006e0
        /*0544*/ 	.word	0x000000ff
        /*0548*/ 	.word	0x00000120
        /*054c*/ 	.short	0x0100
        /*054e*/ 	.byte	0x08
	.zero		1


	//   ....[73]....
        /*0550*/ 	.word	0x000006f0
        /*0554*/ 	.word	0x000000ff
        /*0558*/ 	.word	0x000002e0
        /*055c*/ 	.short	0x0100
        /*055e*/ 	.byte	0x08
	.zero		1


	//   ....[74]....
        /*0560*/ 	.word	0x00000700
        /*0564*/ 	.word	0x000000ff
        /*0568*/ 	.word	0x00000128
        /*056c*/ 	.short	0x0100
        /*056e*/ 	.byte	0x08
	.zero		1


	//   ....[75]....
        /*0570*/ 	.word	0x00000710
        /*0574*/ 	.word	0x000000ff
        /*0578*/ 	.word	0x000002e8
        /*057c*/ 	.short	0x0100
        /*057e*/ 	.byte	0x08
	.zero		1


	//   ....[76]....
        /*0580*/ 	.word	0x00000720
        /*0584*/ 	.word	0x000000ff
        /*0588*/ 	.word	0x00000130
        /*058c*/ 	.short	0x0100
        /*058e*/ 	.byte	0x08
	.zero		1


	//   ....[77]....
        /*0590*/ 	.word	0x00000730
        /*0594*/ 	.word	0x000000ff
        /*0598*/ 	.word	0x000002f0
        /*059c*/ 	.short	0x0100
        /*059e*/ 	.byte	0x08
	.zero		1


	//   ....[78]....
        /*05a0*/ 	.word	0x00000740
        /*05a4*/ 	.word	0x000000ff
        /*05a8*/ 	.word	0x00000138
        /*05ac*/ 	.short	0x0100
        /*05ae*/ 	.byte	0x08
	.zero		1


	//   ....[79]....
        /*05b0*/ 	.word	0x00000750
        /*05b4*/ 	.word	0x000000ff
        /*05b8*/ 	.word	0x000002f8
        /*05bc*/ 	.short	0x0100
        /*05be*/ 	.byte	0x08
	.zero		1


	//   ....[80]....
        /*05c0*/ 	.word	0x00000760
        /*05c4*/ 	.word	0x000000ff
        /*05c8*/ 	.word	0x00000140
        /*05cc*/ 	.short	0x0100
        /*05ce*/ 	.byte	0x08
	.zero		1


	//   ....[81]....
        /*05d0*/ 	.word	0x00000770
        /*05d4*/ 	.word	0x000000ff
        /*05d8*/ 	.word	0x00000300
        /*05dc*/ 	.short	0x0100
        /*05de*/ 	.byte	0x08
	.zero		1


	//   ....[82]....
        /*05e0*/ 	.word	0x00000780
        /*05e4*/ 	.word	0x000000ff
        /*05e8*/ 	.word	0x00000148
        /*05ec*/ 	.short	0x0100
        /*05ee*/ 	.byte	0x08
	.zero		1


	//   ....[83]....
        /*05f0*/ 	.word	0x00000790
        /*05f4*/ 	.word	0x000000ff
        /*05f8*/ 	.word	0x00000308
        /*05fc*/ 	.short	0x0100
        /*05fe*/ 	.byte	0x08
	.zero		1


	//   ....[84]....
        /*0600*/ 	.word	0x000007a0
        /*0604*/ 	.word	0x000000ff
        /*0608*/ 	.word	0x00000150
        /*060c*/ 	.short	0x0100
        /*060e*/ 	.byte	0x08
	.zero		1


	//   ....[85]....
        /*0610*/ 	.word	0x000007b0
        /*0614*/ 	.word	0x000000ff
        /*0618*/ 	.word	0x00000310
        /*061c*/ 	.short	0x0100
        /*061e*/ 	.byte	0x08
	.zero		1


	//   ....[86]....
        /*0620*/ 	.word	0x000007c0
        /*0624*/ 	.word	0x000000ff
        /*0628*/ 	.word	0x00000158
        /*062c*/ 	.short	0x0100
        /*062e*/ 	.byte	0x08
	.zero		1


	//   ....[87]....
        /*0630*/ 	.word	0x000007d0
        /*0634*/ 	.word	0x000000ff
        /*0638*/ 	.word	0x00000318
        /*063c*/ 	.short	0x0100
        /*063e*/ 	.byte	0x08
	.zero		1


	//   ....[88]....
        /*0640*/ 	.word	0x000007e0
        /*0644*/ 	.word	0x000000ff
        /*0648*/ 	.word	0x00000160
        /*064c*/ 	.short	0x0100
        /*064e*/ 	.byte	0x08
	.zero		1


	//   ....[89]....
        /*0650*/ 	.word	0x000007f0
        /*0654*/ 	.word	0x000000ff
        /*0658*/ 	.word	0x00000320
        /*065c*/ 	.short	0x0100
        /*065e*/ 	.byte	0x08
	.zero		1


	//   ....[90]....
        /*0660*/ 	.word	0x00000800
        /*0664*/ 	.word	0x000000ff
        /*0668*/ 	.word	0x00000168
        /*066c*/ 	.short	0x0100
        /*066e*/ 	.byte	0x08
	.zero		1


	//   ....[91]....
        /*0670*/ 	.word	0x00000810
        /*0674*/ 	.word	0x000000ff
        /*0678*/ 	.word	0x00000328
        /*067c*/ 	.short	0x0100
        /*067e*/ 	.byte	0x08
	.zero		1


	//   ....[92]....
        /*0680*/ 	.word	0x00000820
        /*0684*/ 	.word	0x000000ff
        /*0688*/ 	.word	0x00000170
        /*068c*/ 	.short	0x0100
        /*068e*/ 	.byte	0x08
	.zero		1


	//   ....[93]....
        /*0690*/ 	.word	0x00000830
        /*0694*/ 	.word	0x000000ff
        /*0698*/ 	.word	0x00000330
        /*069c*/ 	.short	0x0100
        /*069e*/ 	.byte	0x08
	.zero		1


	//   ....[94]....
        /*06a0*/ 	.word	0x00000840
        /*06a4*/ 	.word	0x000000ff
        /*06a8*/ 	.word	0x00000178
        /*06ac*/ 	.short	0x0100
        /*06ae*/ 	.byte	0x08
	.zero		1


	//   ....[95]....
        /*06b0*/ 	.word	0x00000850
        /*06b4*/ 	.word	0x000000ff
        /*06b8*/ 	.word	0x00000338
        /*06bc*/ 	.short	0x0100
        /*06be*/ 	.byte	0x08
	.zero		1


	//   ....[96]....
        /*06c0*/ 	.word	0x00000860
        /*06c4*/ 	.word	0x000000ff
        /*06c8*/ 	.word	0x00000180
        /*06cc*/ 	.short	0x0100
        /*06ce*/ 	.byte	0x08
	.zero		1


	//   ....[97]....
        /*06d0*/ 	.word	0x00000870
        /*06d4*/ 	.word	0x000000ff
        /*06d8*/ 	.word	0x00000340
        /*06dc*/ 	.short	0x0100
        /*06de*/ 	.byte	0x08
	.zero		1


	//   ....[98]....
        /*06e0*/ 	.word	0x00000880
        /*06e4*/ 	.word	0x000000ff
        /*06e8*/ 	.word	0x00000188
        /*06ec*/ 	.short	0x0100
        /*06ee*/ 	.byte	0x08
	.zero		1


	//   ....[99]....
        /*06f0*/ 	.word	0x00000890
        /*06f4*/ 	.word	0x000000ff
        /*06f8*/ 	.word	0x00000348
        /*06fc*/ 	.short	0x0100
        /*06fe*/ 	.byte	0x08
	.zero		1


	//   ....[100]....
        /*0700*/ 	.word	0x000008a0
        /*0704*/ 	.word	0x000000ff
        /*0708*/ 	.word	0x00000190
        /*070c*/ 	.short	0x0100
        /*070e*/ 	.byte	0x08
	.zero		1


	//   ....[101]....
        /*0710*/ 	.word	0x000008b0
        /*0714*/ 	.word	0x000000ff
        /*0718*/ 	.word	0x00000350
        /*071c*/ 	.short	0x0100
        /*071e*/ 	.byte	0x08
	.zero		1


	//   ....[102]....
        /*0720*/ 	.word	0x000008c0
        /*0724*/ 	.word	0x000000ff
        /*0728*/ 	.word	0x00000198
        /*072c*/ 	.short	0x0100
        /*072e*/ 	.byte	0x08
	.zero		1


	//   ....[103]....
        /*0730*/ 	.word	0x000008d0
        /*0734*/ 	.word	0x000000ff
        /*0738*/ 	.word	0x00000358
        /*073c*/ 	.short	0x0100
        /*073e*/ 	.byte	0x08
	.zero		1


	//   ....[104]....
        /*0740*/ 	.word	0x000008e0
        /*0744*/ 	.word	0x000000ff
        /*0748*/ 	.word	0x000001a0
        /*074c*/ 	.short	0x0100
        /*074e*/ 	.byte	0x08
	.zero		1


	//   ....[105]....
        /*0750*/ 	.word	0x000008f0
        /*0754*/ 	.word	0x000000ff
        /*0758*/ 	.word	0x00000360
        /*075c*/ 	.short	0x0100
        /*075e*/ 	.byte	0x08
	.zero		1


	//   ....[106]....
        /*0760*/ 	.word	0x00000900
        /*0764*/ 	.word	0x000000ff
        /*0768*/ 	.word	0x000001a8
        /*076c*/ 	.short	0x0100
        /*076e*/ 	.byte	0x08
	.zero		1


	//   ....[107]....
        /*0770*/ 	.word	0x00000910
        /*0774*/ 	.word	0x000000ff
        /*0778*/ 	.word	0x00000368
        /*077c*/ 	.short	0x0100
        /*077e*/ 	.byte	0x08
	.zero		1


	//   ....[108]....
        /*0780*/ 	.word	0x00000920
        /*0784*/ 	.word	0x000000ff
        /*0788*/ 	.word	0x000001b0
        /*078c*/ 	.short	0x0100
        /*078e*/ 	.byte	0x08
	.zero		1


	//   ....[109]....
        /*0790*/ 	.word	0x00000930
        /*0794*/ 	.word	0x000000ff
        /*0798*/ 	.word	0x00000370
        /*079c*/ 	.short	0x0100
        /*079e*/ 	.byte	0x08
	.zero		1


	//   ....[110]....
        /*07a0*/ 	.word	0x00000940
        /*07a4*/ 	.word	0x000000ff
        /*07a8*/ 	.word	0x000001b8
        /*07ac*/ 	.short	0x0100
        /*07ae*/ 	.byte	0x08
	.zero		1


	//   ....[111]....
        /*07b0*/ 	.word	0x00000950
        /*07b4*/ 	.word	0x000000ff
        /*07b8*/ 	.word	0x00000378
        /*07bc*/ 	.short	0x0100
        /*07be*/ 	.byte	0x08
	.zero		1


	//   ....[112]....
        /*07c0*/ 	.word	0x00000c70
        /*07c4*/ 	.word	0x000000ff
        /*07c8*/ 	.word	0x000003b0
        /*07cc*/ 	.short	0x0100
        /*07ce*/ 	.byte	0x08
	.zero		1


	//   ....[113]....
        /*07d0*/ 	.word	0x00000ce0
        /*07d4*/ 	.word	0x000000ff
        /*07d8*/ 	.word	0x000003b8
        /*07dc*/ 	.short	0x0100
        /*07de*/ 	.byte	0x08
	.zero		1


	//   ....[114]....
        /*07e0*/ 	.word	0x00000d00
        /*07e4*/ 	.word	0x000000ff
        /*07e8*/ 	.word	0x00000390
        /*07ec*/ 	.short	0x0100
        /*07ee*/ 	.byte	0x09
	.zero		1


	//   ....[115]....
        /*07f0*/ 	.word	0x00000d10
        /*07f4*/ 	.word	0x000000ff
        /*07f8*/ 	.word	0x00000398
        /*07fc*/ 	.short	0x0100
        /*07fe*/ 	.byte	0x09
	.zero		1


	//   ....[116]....
        /*0800*/ 	.word	0x00000d20
        /*0804*/ 	.word	0x000000ff
        /*0808*/ 	.word	0x000003a0
        /*080c*/ 	.short	0x0100
        /*080e*/ 	.byte	0x09
	.zero		1


	//   ....[117]....
        /*0810*/ 	.word	0x00000d30
        /*0814*/ 	.word	0x000000ff
        /*0818*/ 	.word	0x000003a8
        /*081c*/ 	.short	0x0100
        /*081e*/ 	.byte	0x09
	.zero		1


	//   ....[118]....
        /*0820*/ 	.word	0x00001c60
        /*0824*/ 	.word	0x000000ff
        /*0828*/ 	.word	0xfffffff8
        /*082c*/ 	.short	0x010a
        /*082e*/ 	.byte	0x2c
	.zero		1


	//   ....[119]....
        /*0830*/ 	.word	0x00001e20
        /*0834*/ 	.word	0x00000003
        /*0838*/ 	.word	0x00000000
        /*083c*/ 	.short	0x010a
        /*083e*/ 	.byte	0x3f
	.zero		1


	//   ....[120]....
        /*0840*/ 	.word	0x00001e60
        /*0844*/ 	.word	0x00000003
        /*0848*/ 	.word	0x00000000
        /*084c*/ 	.short	0x010a
        /*084e*/ 	.byte	0x3f
	.zero		1


	//   ....[121]....
        /*0850*/ 	.word	0x00001ff0
        /*0854*/ 	.word	0x000000ff
        /*0858*/ 	.word	0x00000000
        /*085c*/ 	.short	0x010a
        /*085e*/ 	.byte	0x04
	.zero		1


	//   ....[122]....
        /*0860*/ 	.word	0x00002030
        /*0864*/ 	.word	0x000000ff
        /*0868*/ 	.word	0x00000000
        /*086c*/ 	.short	0x010a
        /*086e*/ 	.byte	0x04
	.zero		1


	//   ....[123]....
        /*0870*/ 	.word	0x00002120
        /*0874*/ 	.word	0x000000ff
        /*0878*/ 	.word	0x00000000
        /*087c*/ 	.short	0x0101
        /*087e*/ 	.byte	0x04
	.zero		1


	//   ....[124]....
        /*0880*/ 	.word	0x00002220
        /*0884*/ 	.word	0x00000003
        /*0888*/ 	.word	0x00000000
        /*088c*/ 	.short	0x0101
        /*088e*/ 	.byte	0x30
	.zero		1


	//   ....[125]....
        /*0890*/ 	.word	0x000022f0
        /*0894*/ 	.word	0x000000ff
        /*0898*/ 	.word	0x00000000
        /*089c*/ 	.short	0x0101
        /*089e*/ 	.byte	0x04
	.zero		1


	//   ....[126]....
        /*08a0*/ 	.word	0x00002360
        /*08a4*/ 	.word	0x000000ff
        /*08a8*/ 	.word	0x00000008
        /*08ac*/ 	.short	0x010a
        /*08ae*/ 	.byte	0x2c
	.zero		1


	//   ....[127]....
        /*08b0*/ 	.word	0x000046c0
        /*08b4*/ 	.word	0x00000000
        /*08b8*/ 	.word	0x00000000
        /*08bc*/ 	.short	0x0101
        /*08be*/ 	.byte	0x30
	.zero		1


	//   ....[128]....
        /*08c0*/ 	.word	0x00004fb0
        /*08c4*/ 	.word	0x0000000b
        /*08c8*/ 	.word	0x000001c0
        /*08cc*/ 	.short	0x010a
        /*08ce*/ 	.byte	0x3f
	.zero		1


	//   ....[129]....
        /*08d0*/ 	.word	0x00005350
        /*08d4*/ 	.word	0x00000004
        /*08d8*/ 	.word	0x000003b8
        /*08dc*/ 	.short	0x0101
        /*08de*/ 	.byte	0x3f
	.zero		1


	//   ....[130]....
        /*08e0*/ 	.word	0x00005a70
        /*08e4*/ 	.word	0x00000007
        /*08e8*/ 	.word	0x00000000
        /*08ec*/ 	.short	0x010a
        /*08ee*/ 	.byte	0x3f
	.zero		1


	//   ....[131]....
        /*08f0*/ 	.word	0x00005af0
        /*08f4*/ 	.word	0x00000006
        /*08f8*/ 	.word	0x00000000
        /*08fc*/ 	.short	0x010a
        /*08fe*/ 	.byte	0x3f
	.zero		1


	//   ....[132]....
        /*0900*/ 	.word	0x00005b80
        /*0904*/ 	.word	0x00000007
        /*0908*/ 	.word	0x00000000
        /*090c*/ 	.short	0x010a
        /*090e*/ 	.byte	0x3f
	.zero		1


	//   ....[133]....
        /*0910*/ 	.word	0x00005c10
        /*0914*/ 	.word	0x00000006
        /*0918*/ 	.word	0x00000000
        /*091c*/ 	.short	0x010a
        /*091e*/ 	.byte	0x3f
	.zero		1


	//   ....[134]....
        /*0920*/ 	.word	0x00005ca0
        /*0924*/ 	.word	0x00000007
        /*0928*/ 	.word	0x00000000
        /*092c*/ 	.short	0x010a
        /*092e*/ 	.byte	0x3f
	.zero		1


	//   ....[135]....
        /*0930*/ 	.word	0x00005d30
        /*0934*/ 	.word	0x00000006
        /*0938*/ 	.word	0x00000000
        /*093c*/ 	.short	0x010a
        /*093e*/ 	.byte	0x3f
	.zero		1


	//   ....[136]....
        /*0940*/ 	.word	0x00005dc0
        /*0944*/ 	.word	0x00000007
        /*0948*/ 	.word	0x00000000
        /*094c*/ 	.short	0x010a
        /*094e*/ 	.byte	0x3f
	.zero		1


	//   ....[137]....
        /*0950*/ 	.word	0x00005e50
        /*0954*/ 	.word	0x00000006
        /*0958*/ 	.word	0x00000000
        /*095c*/ 	.short	0x010a
        /*095e*/ 	.byte	0x3f
	.zero		1


	//   ....[138]....
        /*0960*/ 	.word	0x00005ee0
        /*0964*/ 	.word	0x00000007
        /*0968*/ 	.word	0x00000000
        /*096c*/ 	.short	0x010a
        /*096e*/ 	.byte	0x3f
	.zero		1


	//   ....[139]....
        /*0970*/ 	.word	0x00005f70
        /*0974*/ 	.word	0x00000006
        /*0978*/ 	.word	0x00000000
        /*097c*/ 	.short	0x010a
        /*097e*/ 	.byte	0x3f
	.zero		1


	//   ....[140]....
        /*0980*/ 	.word	0x00006000
        /*0984*/ 	.word	0x00000007
        /*0988*/ 	.word	0x00000000
        /*098c*/ 	.short	0x010a
        /*098e*/ 	.byte	0x3f
	.zero		1


	//   ....[141]....
        /*0990*/ 	.word	0x00006090
        /*0994*/ 	.word	0x00000006
        /*0998*/ 	.word	0x00000000
        /*099c*/ 	.short	0x010a
        /*099e*/ 	.byte	0x3f
	.zero		1


	//   ....[142]....
        /*09a0*/ 	.word	0x00006120
        /*09a4*/ 	.word	0x00000007
        /*09a8*/ 	.word	0x00000000
        /*09ac*/ 	.short	0x010a
        /*09ae*/ 	.byte	0x3f
	.zero		1


	//   ....[143]....
        /*09b0*/ 	.word	0x000061b0
        /*09b4*/ 	.word	0x00000006
        /*09b8*/ 	.word	0x00000000
        /*09bc*/ 	.short	0x010a
        /*09be*/ 	.byte	0x3f
	.zero		1


	//   ....[144]....
        /*09c0*/ 	.word	0x00006240
        /*09c4*/ 	.word	0x00000007
        /*09c8*/ 	.word	0x00000000
        /*09cc*/ 	.short	0x010a
        /*09ce*/ 	.byte	0x3f
	.zero		1


	//   ....[145]....
        /*09d0*/ 	.word	0x000062d0
        /*09d4*/ 	.word	0x00000006
        /*09d8*/ 	.word	0x00000000
        /*09dc*/ 	.short	0x010a
        /*09de*/ 	.byte	0x3f
	.zero		1


	//   ....[146]....
        /*09e0*/ 	.word	0x00006360
        /*09e4*/ 	.word	0x00000007
        /*09e8*/ 	.word	0x00000000
        /*09ec*/ 	.short	0x010a
        /*09ee*/ 	.byte	0x3f
	.zero		1


	//   ....[147]....
        /*09f0*/ 	.word	0x000063f0
        /*09f4*/ 	.word	0x00000006
        /*09f8*/ 	.word	0x00000000
        /*09fc*/ 	.short	0x010a
        /*09fe*/ 	.byte	0x3f
	.zero		1


	//   ....[148]....
        /*0a00*/ 	.word	0x00006480
        /*0a04*/ 	.word	0x00000007
        /*0a08*/ 	.word	0x00000000
        /*0a0c*/ 	.short	0x010a
        /*0a0e*/ 	.byte	0x3f
	.zero		1


	//   ....[149]....
        /*0a10*/ 	.word	0x00006510
        /*0a14*/ 	.word	0x00000006
        /*0a18*/ 	.word	0x00000000
        /*0a1c*/ 	.short	0x010a
        /*0a1e*/ 	.byte	0x3f
	.zero		1


	//   ....[150]....
        /*0a20*/ 	.word	0x000065a0
        /*0a24*/ 	.word	0x00000007
        /*0a28*/ 	.word	0x00000000
        /*0a2c*/ 	.short	0x010a
        /*0a2e*/ 	.byte	0x3f
	.zero		1


	//   ....[151]....
        /*0a30*/ 	.word	0x00006630
        /*0a34*/ 	.word	0x00000006
        /*0a38*/ 	.word	0x00000000
        /*0a3c*/ 	.short	0x010a
        /*0a3e*/ 	.byte	0x3f
	.zero		1


	//   ....[152]....
        /*0a40*/ 	.word	0x000066c0
        /*0a44*/ 	.word	0x00000007
        /*0a48*/ 	.word	0x00000000
        /*0a4c*/ 	.short	0x010a
        /*0a4e*/ 	.byte	0x3f
	.zero		1


	//   ....[153]....
        /*0a50*/ 	.word	0x00006750
        /*0a54*/ 	.word	0x00000006
        /*0a58*/ 	.word	0x00000000
        /*0a5c*/ 	.short	0x010a
        /*0a5e*/ 	.byte	0x3f
	.zero		1


	//   ....[154]....
        /*0a60*/ 	.word	0x000067e0
        /*0a64*/ 	.word	0x00000007
        /*0a68*/ 	.word	0x00000000
        /*0a6c*/ 	.short	0x010a
        /*0a6e*/ 	.byte	0x3f
	.zero		1


	//   ....[155]....
        /*0a70*/ 	.word	0x00006870
        /*0a74*/ 	.word	0x00000006
        /*0a78*/ 	.word	0x00000000
        /*0a7c*/ 	.short	0x010a
        /*0a7e*/ 	.byte	0x3f
	.zero		1


	//   ....[156]....
        /*0a80*/ 	.word	0x00006900
        /*0a84*/ 	.word	0x00000007
        /*0a88*/ 	.word	0x00000000
        /*0a8c*/ 	.short	0x010a
        /*0a8e*/ 	.byte	0x3f
	.zero		1


	//   ....[157]....
        /*0a90*/ 	.word	0x00006990
        /*0a94*/ 	.word	0x00000006
        /*0a98*/ 	.word	0x00000000
        /*0a9c*/ 	.short	0x010a
        /*0a9e*/ 	.byte	0x3f
	.zero		1


	//   ....[158]....
        /*0aa0*/ 	.word	0x00006a20
        /*0aa4*/ 	.word	0x00000007
        /*0aa8*/ 	.word	0x00000000
        /*0aac*/ 	.short	0x010a
        /*0aae*/ 	.byte	0x3f
	.zero		1


	//   ....[159]....
        /*0ab0*/ 	.word	0x00006ab0
        /*0ab4*/ 	.word	0x00000006
        /*0ab8*/ 	.word	0x00000000
        /*0abc*/ 	.short	0x010a
        /*0abe*/ 	.byte	0x3f
	.zero		1


	//   ....[160]....
        /*0ac0*/ 	.word	0x00006b40
        /*0ac4*/ 	.word	0x00000007
        /*0ac8*/ 	.word	0x00000000
        /*0acc*/ 	.short	0x010a
        /*0ace*/ 	.byte	0x3f
	.zero		1


	//   ....[161]....
        /*0ad0*/ 	.word	0x00006bd0
        /*0ad4*/ 	.word	0x00000006
        /*0ad8*/ 	.word	0x00000000
        /*0adc*/ 	.short	0x010a
        /*0ade*/ 	.byte	0x3f
	.zero		1


	//   ....[162]....
        /*0ae0*/ 	.word	0x00006c60
        /*0ae4*/ 	.word	0x00000007
        /*0ae8*/ 	.word	0x00000000
        /*0aec*/ 	.short	0x010a
        /*0aee*/ 	.byte	0x3f
	.zero		1


	//   ....[163]....
        /*0af0*/ 	.word	0x00006cf0
        /*0af4*/ 	.word	0x00000006
        /*0af8*/ 	.word	0x00000000
        /*0afc*/ 	.short	0x010a
        /*0afe*/ 	.byte	0x3f
	.zero		1


	//   ....[164]....
        /*0b00*/ 	.word	0x00006d80
        /*0b04*/ 	.word	0x00000007
        /*0b08*/ 	.word	0x00000000
        /*0b0c*/ 	.short	0x010a
        /*0b0e*/ 	.byte	0x3f
	.zero		1


	//   ....[165]....
        /*0b10*/ 	.word	0x00006e10
        /*0b14*/ 	.word	0x00000006
        /*0b18*/ 	.word	0x00000000
        /*0b1c*/ 	.short	0x010a
        /*0b1e*/ 	.byte	0x3f
	.zero		1


	//   ....[166]....
        /*0b20*/ 	.word	0x00006ea0
        /*0b24*/ 	.word	0x00000007
        /*0b28*/ 	.word	0x00000000
        /*0b2c*/ 	.short	0x010a
        /*0b2e*/ 	.byte	0x3f
	.zero		1


	//   ....[167]....
        /*0b30*/ 	.word	0x00006f30
        /*0b34*/ 	.word	0x00000006
        /*0b38*/ 	.word	0x00000000
        /*0b3c*/ 	.short	0x010a
        /*0b3e*/ 	.byte	0x3f
	.zero		1


	//   ....[168]....
        /*0b40*/ 	.word	0x00006fc0
        /*0b44*/ 	.word	0x00000007
        /*0b48*/ 	.word	0x00000000
        /*0b4c*/ 	.short	0x010a
        /*0b4e*/ 	.byte	0x3f
	.zero		1


	//   ....[169]....
        /*0b50*/ 	.word	0x00007050
        /*0b54*/ 	.word	0x00000006
        /*0b58*/ 	.word	0x00000000
        /*0b5c*/ 	.short	0x010a
        /*0b5e*/ 	.byte	0x3f
	.zero		1


	//   ....[170]....
        /*0b60*/ 	.word	0x000070e0
        /*0b64*/ 	.word	0x00000007
        /*0b68*/ 	.word	0x00000000
        /*0b6c*/ 	.short	0x010a
        /*0b6e*/ 	.byte	0x3f
	.zero		1


	//   ....[171]....
        /*0b70*/ 	.word	0x00007170
        /*0b74*/ 	.word	0x00000006
        /*0b78*/ 	.word	0x00000000
        /*0b7c*/ 	.short	0x010a
        /*0b7e*/ 	.byte	0x3f
	.zero		1


	//   ....[172]....
        /*0b80*/ 	.word	0x00007200
        /*0b84*/ 	.word	0x00000007
        /*0b88*/ 	.word	0x00000000
        /*0b8c*/ 	.short	0x010a
        /*0b8e*/ 	.byte	0x3f
	.zero		1


	//   ....[173]....
        /*0b90*/ 	.word	0x00007290
        /*0b94*/ 	.word	0x00000006
        /*0b98*/ 	.word	0x00000000
        /*0b9c*/ 	.short	0x010a
        /*0b9e*/ 	.byte	0x3f
	.zero		1


	//   ....[174]....
        /*0ba0*/ 	.word	0x00007320
        /*0ba4*/ 	.word	0x00000007
        /*0ba8*/ 	.word	0x00000000
        /*0bac*/ 	.short	0x010a
        /*0bae*/ 	.byte	0x3f
	.zero		1


	//   ....[175]....
        /*0bb0*/ 	.word	0x000073b0
        /*0bb4*/ 	.word	0x00000006
        /*0bb8*/ 	.word	0x00000000
        /*0bbc*/ 	.short	0x010a
        /*0bbe*/ 	.byte	0x3f
	.zero		1


	//   ....[176]....
        /*0bc0*/ 	.word	0x00007440
        /*0bc4*/ 	.word	0x00000007
        /*0bc8*/ 	.word	0x00000000
        /*0bcc*/ 	.short	0x010a
        /*0bce*/ 	.byte	0x3f
	.zero		1


	//   ....[177]....
        /*0bd0*/ 	.word	0x000074d0
        /*0bd4*/ 	.word	0x00000006
        /*0bd8*/ 	.word	0x00000000
        /*0bdc*/ 	.short	0x010a
        /*0bde*/ 	.byte	0x3f
	.zero		1


	//   ....[178]....
        /*0be0*/ 	.word	0x00007560
        /*0be4*/ 	.word	0x00000007
        /*0be8*/ 	.word	0x00000000
        /*0bec*/ 	.short	0x010a
        /*0bee*/ 	.byte	0x3f
	.zero		1


	//   ....[179]....
        /*0bf0*/ 	.word	0x000075f0
        /*0bf4*/ 	.word	0x00000006
        /*0bf8*/ 	.word	0x00000000
        /*0bfc*/ 	.short	0x010a
        /*0bfe*/ 	.byte	0x3f
	.zero		1


	//   ....[180]....
        /*0c00*/ 	.word	0x00007680
        /*0c04*/ 	.word	0x00000007
        /*0c08*/ 	.word	0x00000000
        /*0c0c*/ 	.short	0x010a
        /*0c0e*/ 	.byte	0x3f
	.zero		1


	//   ....[181]....
        /*0c10*/ 	.word	0x00007710
        /*0c14*/ 	.word	0x00000006
        /*0c18*/ 	.word	0x00000000
        /*0c1c*/ 	.short	0x010a
        /*0c1e*/ 	.byte	0x3f
	.zero		1


	//   ....[182]....
        /*0c20*/ 	.word	0x000077a0
        /*0c24*/ 	.word	0x00000007
        /*0c28*/ 	.word	0x00000000
        /*0c2c*/ 	.short	0x010a
        /*0c2e*/ 	.byte	0x3f
	.zero		1


	//   ....[183]....
        /*0c30*/ 	.word	0x00007830
        /*0c34*/ 	.word	0x00000006
        /*0c38*/ 	.word	0x00000000
        /*0c3c*/ 	.short	0x010a
        /*0c3e*/ 	.byte	0x3f
	.zero		1


	//   ....[184]....
        /*0c40*/ 	.word	0x000078c0
        /*0c44*/ 	.word	0x00000007
        /*0c48*/ 	.word	0x00000000
        /*0c4c*/ 	.short	0x010a
        /*0c4e*/ 	.byte	0x3f
	.zero		1


	//   ....[185]....
        /*0c50*/ 	.word	0x00007950
        /*0c54*/ 	.word	0x00000005
        /*0c58*/ 	.word	0x00000000
        /*0c5c*/ 	.short	0x010a
        /*0c5e*/ 	.byte	0x3f
	.zero		1


	//   ....[186]....
        /*0c60*/ 	.word	0x000079c0
        /*0c64*/ 	.word	0x00000003
        /*0c68*/ 	.word	0xfffffff8
        /*0c6c*/ 	.short	0x010a
        /*0c6e*/ 	.byte	0x3f
	.zero		1


	//   ....[187]....
        /*0c70*/ 	.word	0x00007a10
        /*0c74*/ 	.word	0x00000003
        /*0c78*/ 	.word	0x00000000
        /*0c7c*/ 	.short	0x010a
        /*0c7e*/ 	.byte	0x3f
	.zero		1


	//   ....[188]....
        /*0c80*/ 	.word	0x00007a70
        /*0c84*/ 	.word	0x00000004
        /*0c88*/ 	.word	0x00000000
        /*0c8c*/ 	.short	0x010a
        /*0c8e*/ 	.byte	0x3f
	.zero		1


	//   ....[189]....
        /*0c90*/ 	.word	0x00007ad0
        /*0c94*/ 	.word	0x00000003
        /*0c98*/ 	.word	0x00000008
        /*0c9c*/ 	.short	0x010a
        /*0c9e*/ 	.byte	0x3f
	.zero		1


	//   ....[190]....
        /*0ca0*/ 	.word	0x00007ba0
        /*0ca4*/ 	.word	0x0000000b
        /*0ca8*/ 	.word	0x000001c0
        /*0cac*/ 	.short	0x010a
        /*0cae*/ 	.byte	0x3f
	.zero		1


	//   ....[191]....
        /*0cb0*/ 	.word	0x00007c70
        /*0cb4*/ 	.word	0x00000007
        /*0cb8*/ 	.word	0x00000000
        /*0cbc*/ 	.short	0x010a
        /*0cbe*/ 	.byte	0x3f
	.zero		1


	//   ....[192]....
        /*0cc0*/ 	.word	0x00007cc0
        /*0cc4*/ 	.word	0x00000006
        /*0cc8*/ 	.word	0x00000000
        /*0ccc*/ 	.short	0x010a
        /*0cce*/ 	.byte	0x3f
	.zero		1


	//   ....[193]....
        /*0cd0*/ 	.word	0x00007d10
        /*0cd4*/ 	.word	0x00000007
        /*0cd8*/ 	.word	0x00000000
        /*0cdc*/ 	.short	0x010a
        /*0cde*/ 	.byte	0x3f
	.zero		1


	//   ....[194]....
        /*0ce0*/ 	.word	0x00007d60
        /*0ce4*/ 	.word	0x00000006
        /*0ce8*/ 	.word	0x00000000
        /*0cec*/ 	.short	0x010a
        /*0cee*/ 	.byte	0x3f
	.zero		1


	//   ....[195]....
        /*0cf0*/ 	.word	0x00007db0
        /*0cf4*/ 	.word	0x00000007
        /*0cf8*/ 	.word	0x00000000
        /*0cfc*/ 	.short	0x010a
        /*0cfe*/ 	.byte	0x3f
	.zero		1


	//   ....[196]....
        /*0d00*/ 	.word	0x00007e00
        /*0d04*/ 	.word	0x00000006
        /*0d08*/ 	.word	0x00000000
        /*0d0c*/ 	.short	0x010a
        /*0d0e*/ 	.byte	0x3f
	.zero		1


	//   ....[197]....
        /*0d10*/ 	.word	0x00007e50
        /*0d14*/ 	.word	0x00000007
        /*0d18*/ 	.word	0x00000000
        /*0d1c*/ 	.short	0x010a
        /*0d1e*/ 	.byte	0x3f
	.zero		1


	//   ....[198]....
        /*0d20*/ 	.word	0x00007ea0
        /*0d24*/ 	.word	0x00000006
        /*0d28*/ 	.word	0x00000000
        /*0d2c*/ 	.short	0x010a
        /*0d2e*/ 	.byte	0x3f
	.zero		1


	//   ....[199]....
        /*0d30*/ 	.word	0x00007ef0
        /*0d34*/ 	.word	0x00000007
        /*0d38*/ 	.word	0x00000000
        /*0d3c*/ 	.short	0x010a
        /*0d3e*/ 	.byte	0x3f
	.zero		1


	//   ....[200]....
        /*0d40*/ 	.word	0x00007f40
        /*0d44*/ 	.word	0x00000006
        /*0d48*/ 	.word	0x00000000
        /*0d4c*/ 	.short	0x010a
        /*0d4e*/ 	.byte	0x3f
	.zero		1


	//   ....[201]....
        /*0d50*/ 	.word	0x00007f90
        /*0d54*/ 	.word	0x00000007
        /*0d58*/ 	.word	0x00000000
        /*0d5c*/ 	.short	0x010a
        /*0d5e*/ 	.byte	0x3f
	.zero		1


	//   ....[202]....
        /*0d60*/ 	.word	0x00007fe0
        /*0d64*/ 	.word	0x00000006
        /*0d68*/ 	.word	0x00000000
        /*0d6c*/ 	.short	0x010a
        /*0d6e*/ 	.byte	0x3f
	.zero		1


	//   ....[203]....
        /*0d70*/ 	.word	0x00008030
        /*0d74*/ 	.word	0x00000007
        /*0d78*/ 	.word	0x00000000
        /*0d7c*/ 	.short	0x010a
        /*0d7e*/ 	.byte	0x3f
	.zero		1


	//   ....[204]....
        /*0d80*/ 	.word	0x00008080
        /*0d84*/ 	.word	0x00000006
        /*0d88*/ 	.word	0x00000000
        /*0d8c*/ 	.short	0x010a
        /*0d8e*/ 	.byte	0x3f
	.zero		1


	//   ....[205]....
        /*0d90*/ 	.word	0x000080d0
        /*0d94*/ 	.word	0x00000007
        /*0d98*/ 	.word	0x00000000
        /*0d9c*/ 	.short	0x010a
        /*0d9e*/ 	.byte	0x3f
	.zero		1


	//   ....[206]....
        /*0da0*/ 	.word	0x00008120
        /*0da4*/ 	.word	0x00000006
        /*0da8*/ 	.word	0x00000000
        /*0dac*/ 	.short	0x010a
        /*0dae*/ 	.byte	0x3f
	.zero		1


	//   ....[207]....
        /*0db0*/ 	.word	0x00008170
        /*0db4*/ 	.word	0x00000007
        /*0db8*/ 	.word	0x00000000
        /*0dbc*/ 	.short	0x010a
        /*0dbe*/ 	.byte	0x3f
	.zero		1


	//   ....[208]....
        /*0dc0*/ 	.word	0x000081c0
        /*0dc4*/ 	.word	0x00000006
        /*0dc8*/ 	.word	0x00000000
        /*0dcc*/ 	.short	0x010a
        /*0dce*/ 	.byte	0x3f
	.zero		1


	//   ....[209]....
        /*0dd0*/ 	.word	0x00008210
        /*0dd4*/ 	.word	0x00000007
        /*0dd8*/ 	.word	0x00000000
        /*0ddc*/ 	.short	0x010a
        /*0dde*/ 	.byte	0x3f
	.zero		1


	//   ....[210]....
        /*0de0*/ 	.word	0x00008260
        /*0de4*/ 	.word	0x00000006
        /*0de8*/ 	.word	0x00000000
        /*0dec*/ 	.short	0x010a
        /*0dee*/ 	.byte	0x3f
	.zero		1


	//   ....[211]....
        /*0df0*/ 	.word	0x000082b0
        /*0df4*/ 	.word	0x00000007
        /*0df8*/ 	.word	0x00000000
        /*0dfc*/ 	.short	0x010a
        /*0dfe*/ 	.byte	0x3f
	.zero		1


	//   ....[212]....
        /*0e00*/ 	.word	0x00008300
        /*0e04*/ 	.word	0x00000006
        /*0e08*/ 	.word	0x00000000
        /*0e0c*/ 	.short	0x010a
        /*0e0e*/ 	.byte	0x3f
	.zero		1


	//   ....[213]....
        /*0e10*/ 	.word	0x00008350
        /*0e14*/ 	.word	0x00000007
        /*0e18*/ 	.word	0x00000000
        /*0e1c*/ 	.short	0x010a
        /*0e1e*/ 	.byte	0x3f
	.zero		1


	//   ....[214]....
        /*0e20*/ 	.word	0x000083a0
        /*0e24*/ 	.word	0x00000006
        /*0e28*/ 	.word	0x00000000
        /*0e2c*/ 	.short	0x010a
        /*0e2e*/ 	.byte	0x3f
	.zero		1


	//   ....[215]....
        /*0e30*/ 	.word	0x000083f0
        /*0e34*/ 	.word	0x00000007
        /*0e38*/ 	.word	0x00000000
        /*0e3c*/ 	.short	0x010a
        /*0e3e*/ 	.byte	0x3f
	.zero		1


	//   ....[216]....
        /*0e40*/ 	.word	0x00008440
        /*0e44*/ 	.word	0x00000006
        /*0e48*/ 	.word	0x00000000
        /*0e4c*/ 	.short	0x010a
        /*0e4e*/ 	.byte	0x3f
	.zero		1


	//   ....[217]....
        /*0e50*/ 	.word	0x00008490
        /*0e54*/ 	.word	0x00000007
        /*0e58*/ 	.word	0x00000000
        /*0e5c*/ 	.short	0x010a
        /*0e5e*/ 	.byte	0x3f
	.zero		1


	//   ....[218]....
        /*0e60*/ 	.word	0x000084e0
        /*0e64*/ 	.word	0x00000006
        /*0e68*/ 	.word	0x00000000
        /*0e6c*/ 	.short	0x010a
        /*0e6e*/ 	.byte	0x3f
	.zero		1


	//   ....[219]....
        /*0e70*/ 	.word	0x00008530
        /*0e74*/ 	.word	0x00000007
        /*0e78*/ 	.word	0x00000000
        /*0e7c*/ 	.short	0x010a
        /*0e7e*/ 	.byte	0x3f
	.zero		1


	//   ....[220]....
        /*0e80*/ 	.word	0x00008580
        /*0e84*/ 	.word	0x00000006
        /*0e88*/ 	.word	0x00000000
        /*0e8c*/ 	.short	0x010a
        /*0e8e*/ 	.byte	0x3f
	.zero		1


	//   ....[221]....
        /*0e90*/ 	.word	0x000085d0
        /*0e94*/ 	.word	0x00000007
        /*0e98*/ 	.word	0x00000000
        /*0e9c*/ 	.short	0x010a
        /*0e9e*/ 	.byte	0x3f
	.zero		1


	//   ....[222]....
        /*0ea0*/ 	.word	0x00008620
        /*0ea4*/ 	.word	0x00000006
        /*0ea8*/ 	.word	0x00000000
        /*0eac*/ 	.short	0x010a
        /*0eae*/ 	.byte	0x3f
	.zero		1


	//   ....[223]....
        /*0eb0*/ 	.word	0x00008670
        /*0eb4*/ 	.word	0x00000007
        /*0eb8*/ 	.word	0x00000000
        /*0ebc*/ 	.short	0x010a
        /*0ebe*/ 	.byte	0x3f
	.zero		1


	//   ....[224]....
        /*0ec0*/ 	.word	0x000086c0
        /*0ec4*/ 	.word	0x00000006
        /*0ec8*/ 	.word	0x00000000
        /*0ecc*/ 	.short	0x010a
        /*0ece*/ 	.byte	0x3f
	.zero		1


	//   ....[225]....
        /*0ed0*/ 	.word	0x00008710
        /*0ed4*/ 	.word	0x00000007
        /*0ed8*/ 	.word	0x00000000
        /*0edc*/ 	.short	0x010a
        /*0ede*/ 	.byte	0x3f
	.zero		1


	//   ....[226]....
        /*0ee0*/ 	.word	0x00008760
        /*0ee4*/ 	.word	0x00000006
        /*0ee8*/ 	.word	0x00000000
        /*0eec*/ 	.short	0x010a
        /*0eee*/ 	.byte	0x3f
	.zero		1


	//   ....[227]....
        /*0ef0*/ 	.word	0x000087b0
        /*0ef4*/ 	.word	0x00000007
        /*0ef8*/ 	.word	0x00000000
        /*0efc*/ 	.short	0x010a
        /*0efe*/ 	.byte	0x3f
	.zero		1


	//   ....[228]....
        /*0f00*/ 	.word	0x00008800
        /*0f04*/ 	.word	0x00000006
        /*0f08*/ 	.word	0x00000000
        /*0f0c*/ 	.short	0x010a
        /*0f0e*/ 	.byte	0x3f
	.zero		1


	//   ....[229]....
        /*0f10*/ 	.word	0x00008850
        /*0f14*/ 	.word	0x00000007
        /*0f18*/ 	.word	0x00000000
        /*0f1c*/ 	.short	0x010a
        /*0f1e*/ 	.byte	0x3f
	.zero		1


	//   ....[230]....
        /*0f20*/ 	.word	0x000088a0
        /*0f24*/ 	.word	0x00000006
        /*0f28*/ 	.word	0x00000000
        /*0f2c*/ 	.short	0x010a
        /*0f2e*/ 	.byte	0x3f
	.zero		1


	//   ....[231]....
        /*0f30*/ 	.word	0x000088f0
        /*0f34*/ 	.word	0x00000007
        /*0f38*/ 	.word	0x00000000
        /*0f3c*/ 	.short	0x010a
        /*0f3e*/ 	.byte	0x3f
	.zero		1


	//   ....[232]....
        /*0f40*/ 	.word	0x00008940
        /*0f44*/ 	.word	0x00000006
        /*0f48*/ 	.word	0x00000000
        /*0f4c*/ 	.short	0x010a
        /*0f4e*/ 	.byte	0x3f
	.zero		1


	//   ....[233]....
        /*0f50*/ 	.word	0x00008990
        /*0f54*/ 	.word	0x00000007
        /*0f58*/ 	.word	0x00000000
        /*0f5c*/ 	.short	0x010a
        /*0f5e*/ 	.byte	0x3f
	.zero		1


	//   ....[234]....
        /*0f60*/ 	.word	0x000089e0
        /*0f64*/ 	.word	0x00000006
        /*0f68*/ 	.word	0x00000000
        /*0f6c*/ 	.short	0x010a
        /*0f6e*/ 	.byte	0x3f
	.zero		1


	//   ....[235]....
        /*0f70*/ 	.word	0x00008a30
        /*0f74*/ 	.word	0x00000007
        /*0f78*/ 	.word	0x00000000
        /*0f7c*/ 	.short	0x010a
        /*0f7e*/ 	.byte	0x3f
	.zero		1


	//   ....[236]....
        /*0f80*/ 	.word	0x00008a80
        /*0f84*/ 	.word	0x00000006
        /*0f88*/ 	.word	0x00000000
        /*0f8c*/ 	.short	0x010a
        /*0f8e*/ 	.byte	0x3f
	.zero		1


	//   ....[237]....
        /*0f90*/ 	.word	0x00008ad0
        /*0f94*/ 	.word	0x00000007
        /*0f98*/ 	.word	0x00000000
        /*0f9c*/ 	.short	0x010a
        /*0f9e*/ 	.byte	0x3f
	.zero		1


	//   ....[238]....
        /*0fa0*/ 	.word	0x00008b20
        /*0fa4*/ 	.word	0x00000006
        /*0fa8*/ 	.word	0x00000000
        /*0fac*/ 	.short	0x010a
        /*0fae*/ 	.byte	0x3f
	.zero		1


	//   ....[239]....
        /*0fb0*/ 	.word	0x00008b70
        /*0fb4*/ 	.word	0x00000007
        /*0fb8*/ 	.word	0x00000000
        /*0fbc*/ 	.short	0x010a
        /*0fbe*/ 	.byte	0x3f
	.zero		1


	//   ....[240]....
        /*0fc0*/ 	.word	0x00008bc0
        /*0fc4*/ 	.word	0x00000006
        /*0fc8*/ 	.word	0x00000000
        /*0fcc*/ 	.short	0x010a
        /*0fce*/ 	.byte	0x3f
	.zero		1


	//   ....[241]....
        /*0fd0*/ 	.word	0x00008c10
        /*0fd4*/ 	.word	0x00000007
        /*0fd8*/ 	.word	0x00000000
        /*0fdc*/ 	.short	0x010a
        /*0fde*/ 	.byte	0x3f
	.zero		1


	//   ....[242]....
        /*0fe0*/ 	.word	0x00008c60
        /*0fe4*/ 	.word	0x00000006
        /*0fe8*/ 	.word	0x00000000
        /*0fec*/ 	.short	0x010a
        /*0fee*/ 	.byte	0x3f
	.zero		1


	//   ....[243]....
        /*0ff0*/ 	.word	0x00008cb0
        /*0ff4*/ 	.word	0x00000007
        /*0ff8*/ 	.word	0x00000000
        /*0ffc*/ 	.short	0x010a
        /*0ffe*/ 	.byte	0x3f
	.zero		1


	//   ....[244]....
        /*1000*/ 	.word	0x00008d00
        /*1004*/ 	.word	0x00000006
        /*1008*/ 	.word	0x00000000
        /*100c*/ 	.short	0x010a
        /*100e*/ 	.byte	0x3f
	.zero		1


	//   ....[245]....
        /*1010*/ 	.word	0x00008d50
        /*1014*/ 	.word	0x00000007
        /*1018*/ 	.word	0x00000000
        /*101c*/ 	.short	0x010a
        /*101e*/ 	.byte	0x3f
	.zero		1


	//----- nvinfo : EIATTR_NUM_MBARRIERS
	.align		4
.L_37:
        /*1020*/ 	.byte	0x03, 0x38
        /*1022*/ 	.short	0x0076


	//----- nvinfo : EIATTR_EXIT_INSTR_OFFSETS
	.align		4
        /*1024*/ 	.byte	0x04, 0x1c
        /*1026*/ 	.short	(.L_39 - .L_38)


	//   ....[0]....
.L_38:
        /*1028*/ 	.word	0x00001830


	//   ....[1]....
        /*102c*/ 	.word	0x00001890


	//   ....[2]....
        /*1030*/ 	.word	0x00004ce0


	//   ....[3]....
        /*1034*/ 	.word	0x00004d10


	//   ....[4]....
        /*1038*/ 	.word	0x000079a0


	//----- nvinfo : EIATTR_MAX_THREADS
	.align		4
.L_39:
        /*103c*/ 	.byte	0x04, 0x05
        /*103e*/ 	.short	(.L_41 - .L_40)
.L_40:
        /*1040*/ 	.word	0x00000180
        /*1044*/ 	.word	0x00000001
        /*1048*/ 	.word	0x00000001


	//----- nvinfo : EIATTR_CRS_STACK_SIZE
	.align		4
.L_41:
        /*104c*/ 	.byte	0x04, 0x1e
        /*104e*/ 	.short	(.L_43 - .L_42)
.L_42:
        /*1050*/ 	.word	0x00000000


	//----- nvinfo : EIATTR_CBANK_PARAM_SIZE
	.align		4
.L_43:
        /*1054*/ 	.byte	0x03, 0x19
        /*1056*/ 	.short	0x0470


	//----- nvinfo : EIATTR_PARAM_CBANK
	.align		4
        /*1058*/ 	.byte	0x04, 0x0a
        /*105a*/ 	.short	(.L_45 - .L_44)
	.align		4
.L_44:
        /*105c*/ 	.word	index@(.nv.constant0._ZN7cutlass13device_kernelINS_4gemm6kernel13GemmUniversalIN4cute5tupleIJiiiiEEENS1_10collective13CollectiveMmaINS1_34MainloopSm90TmaGmmaWarpSpecializedILi56ENS5_IJNS4_1CILi1EEESB_SB_EEENS1_32KernelTmaWarpSpecializedPingpongEEENS5_IJNSA_ILi64EEESF_NSA_ILi16EEEEEENS_6half_tENS5_IJlSB_lEEESI_SJ_NS4_8TiledMMAINS4_8MMA_AtomIJNS4_4SM904GMMA25MMA_64x64x16_F32F16F16_SSILNSN_5MajorE0ELSP_0ELNSN_7ScaleInE1ELSQ_1EEEEEENS4_6LayoutISC_NS5_IJNSA_ILi0EEESU_SU_EEEEENS5_IJNS4_10UnderscoreESX_SX_EEEEENS4_13SM90_TMA_LOADENS4_14ComposedLayoutINS4_7SwizzleILi1ELi4ELi3EEENS4_18smem_ptr_flag_bitsILi16EEENST_INS5_IJNSA_ILi8EEESG_EEENS5_IJSG_SB_EEEEEEEvNS4_8identityES10_S1A_vS1B_EENS_8epilogue10collective6detail29Sm90TmaWarpSpecializedAdapterINS1E_15DefaultEpilogueISI_SJ_SJ_NS1D_6thread17LinearCombinationISI_Li1EffLNS1I_9ScaleType4KindE0ELNS_15FloatRoundStyleE2ESI_EENS1_15EpilogueDefaultEEEEEvvEEEEvNT_6ParamsE)
        /*1060*/ 	.short	0x0210
        /*1062*/ 	.short	0x0470


	//----- nvinfo : EIATTR_SW_WAR
	.align		4
.L_45:
        /*1064*/ 	.byte	0x04, 0x36
        /*1066*/ 	.short	(.L_47 - .L_46)
.L_46:
        /*1068*/ 	.word	0x00000008
.L_47:


//--------------------- .nv.callgraph             --------------------------
	.section	.nv.callgraph,"",@"SHT_CUDA_CALLGRAPH"
	.align	4
	.sectionentsize	8
	.align		4
        /*0000*/ 	.word	0x00000000
	.align		4
        /*0004*/ 	.word	0xffffffff
	.align		4
        /*0008*/ 	.word	index@(_ZN7cutlass13device_kernelINS_4gemm6kernel13GemmUniversalIN4cute5tupleIJiiiiEEENS1_10collective13CollectiveMmaINS1_34MainloopSm90TmaGmmaWarpSpecializedILi56ENS5_IJNS4_1CILi1EEESB_SB_EEENS1_32KernelTmaWarpSpecializedPingpongEEENS5_IJNSA_ILi64EEESF_NSA_ILi16EEEEEENS_6half_tENS5_IJlSB_lEEESI_SJ_NS4_8TiledMMAINS4_8MMA_AtomIJNS4_4SM904GMMA25MMA_64x64x16_F32F16F16_SSILNSN_5MajorE0ELSP_0ELNSN_7ScaleInE1ELSQ_1EEEEEENS4_6LayoutISC_NS5_IJNSA_ILi0EEESU_SU_EEEEENS5_IJNS4_10UnderscoreESX_SX_EEEEENS4_13SM90_TMA_LOADENS4_14ComposedLayoutINS4_7SwizzleILi1ELi4ELi3EEENS4_18smem_ptr_flag_bitsILi16EEENST_INS5_IJNSA_ILi8EEESG_EEENS5_IJSG_SB_EEEEEEEvNS4_8identityES10_S1A_vS1B_EENS_8epilogue10collective6detail29Sm90TmaWarpSpecializedAdapterINS1E_15DefaultEpilogueISI_SJ_SJ_NS1D_6thread17LinearCombinationISI_Li1EffLNS1I_9ScaleType4KindE0ELNS_15FloatRoundStyleE2ESI_EENS1_15EpilogueDefaultEEEEEvvEEEEvNT_6ParamsE)
	.align		4
        /*000c*/ 	.word	index@(__assertfail)
	.align		4
        /*0010*/ 	.word	0x00000000
	.align		4
        /*0014*/ 	.word	0xfffffffe
	.align		4
        /*0018*/ 	.word	0x00000000
	.align		4
        /*001c*/ 	.word	0xfffffffd
	.align		4
        /*0020*/ 	.word	0x00000000
	.align		4
        /*0024*/ 	.word	0xfffffffc


//--------------------- .nv.constant4             --------------------------
	.section	.nv.constant4,"a",@progbits
	.align	8
	.align		8
.nv.constant4:
        /*0000*/ 	.dword	__assertfail
	.align		8
        /*0008*/ 	.dword	__unnamed_1
	.align		8
        /*0010*/ 	.dword	_ZN39_INTERNAL_c6797965_4_k_cu_c7773898_93674cuda3std3__45__cpo5beginE
	.align		8
        /*0018*/ 	.dword	_ZN39_INTERNAL_c6797965_4_k_cu_c7773898_93674cuda3std3__45__cpo3endE
	.align		8
        /*0020*/ 	.dword	_ZN39_INTERNAL_c6797965_4_k_cu_c7773898_93674cuda3std3__45__cpo6cbeginE
	.align		8
        /*0028*/ 	.dword	_ZN39_INTERNAL_c6797965_4_k_cu_c7773898_93674cuda3std3__45__cpo4cendE
	.align		8
        /*0030*/ 	.dword	_ZN39_INTERNAL_c6797965_4_k_cu_c7773898_93674cuda3std3__441_GLOBAL__N__c6797965_4_k_cu_c7773898_93676ignoreE
	.align		8
        /*0038*/ 	.dword	_ZN39_INTERNAL_c6797965_4_k_cu_c7773898_93674cuda3std3__419piecewise_constructE
	.align		8
        /*0040*/ 	.dword	_ZN39_INTERNAL_c6797965_4_k_cu_c7773898_93674cuda3std3__48in_placeE
	.align		8
        /*0048*/ 	.dword	_ZN39_INTERNAL_c6797965_4_k_cu_c7773898_93674cuda3std6ranges3__45__cpo4swapE
	.align		8
        /*0050*/ 	.dword	_ZN39_INTERNAL_c6797965_4_k_cu_c7773898_93674cuda3std6ranges3__45__cpo9iter_moveE
	.align		8
        /*0058*/ 	.dword	_ZN39_INTERNAL_c6797965_4_k_cu_c7773898_93674cute7productE
	.align		8
        /*0060*/ 	.dword	_ZN39_INTERNAL_c6797965_4_k_cu_c7773898_93674cute1_E
	.align		8
        /*0068*/ 	.dword	$str$22
	.align		8
        /*0070*/ 	.dword	$str$23


//--------------------- .text._ZN7cutlass13device_kernelINS_4gemm6kernel13GemmUniversalIN4cute5tupleIJiiiiEEENS1_10collective13CollectiveMmaINS1_34MainloopSm90TmaGmmaWarpSpecializedILi56ENS5_IJNS4_1CILi1EEESB_SB_EEENS1_32KernelTmaWarpSpecializedPingpongEEENS5_IJNSA_ILi64EEESF_NSA_ILi16EEEEEENS_6half_tENS5_IJlSB_lEEESI_SJ_NS4_8TiledMMAINS4_8MMA_AtomIJNS4_4SM904GMMA25MMA_64x64x16_F32F16F16_SSILNSN_5MajorE0ELSP_0ELNSN_7ScaleInE1ELSQ_1EEEEEENS4_6LayoutISC_NS5_IJNSA_ILi0EEESU_SU_EEEEENS5_IJNS4_10UnderscoreESX_SX_EEEEENS4_13SM90_TMA_LOADENS4_14ComposedLayoutINS4_7SwizzleILi1ELi4ELi3EEENS4_18smem_ptr_flag_bitsILi16EEENST_INS5_IJNSA_ILi8EEESG_EEENS5_IJSG_SB_EEEEEEEvNS4_8identityES10_S1A_vS1B_EENS_8epilogue10collective6detail29Sm90TmaWarpSpecializedAdapterINS1E_15DefaultEpilogueISI_SJ_SJ_NS1D_6thread17LinearCombinationISI_Li1EffLNS1I_9ScaleType4KindE0ELNS_15FloatRoundStyleE2ESI_EENS1_15EpilogueDefaultEEEEEvvEEEEvNT_6ParamsE --------------------------
	.section	.text._ZN7cutlass13device_kernelINS_4gemm6kernel13GemmUniversalIN4cute5tupleIJiiiiEEENS1_10collective13CollectiveMmaINS1_34MainloopSm90TmaGmmaWarpSpecializedILi56ENS5_IJNS4_1CILi1EEESB_SB_EEENS1_32KernelTmaWarpSpecializedPingpongEEENS5_IJNSA_ILi64EEESF_NSA_ILi16EEEEEENS_6half_tENS5_IJlSB_lEEESI_SJ_NS4_8TiledMMAINS4_8MMA_AtomIJNS4_4SM904GMMA25MMA_64x64x16_F32F16F16_SSILNSN_5MajorE0ELSP_0ELNSN_7ScaleInE1ELSQ_1EEEEEENS4_6LayoutISC_NS5_IJNSA_ILi0EEESU_SU_EEEEENS5_IJNS4_10UnderscoreESX_SX_EEEEENS4_13SM90_TMA_LOADENS4_14ComposedLayoutINS4_7SwizzleILi1ELi4ELi3EEENS4_18smem_ptr_flag_bitsILi16EEENST_INS5_IJNSA_ILi8EEESG_EEENS5_IJSG_SB_EEEEEEEvNS4_8identityES10_S1A_vS1B_EENS_8epilogue10collective6detail29Sm90TmaWarpSpecializedAdapterINS1E_15DefaultEpilogueISI_SJ_SJ_NS1D_6thread17LinearCombinationISI_Li1EffLNS1I_9ScaleType4KindE0ELNS_15FloatRoundStyleE2ESI_EENS1_15EpilogueDefaultEEEEEvvEEEEvNT_6ParamsE,"ax",@progbits
	.align	128
.text._ZN7cutlass13device_kernelINS_4gemm6kernel13GemmUniversalIN4cute5tupleIJiiiiEEENS1_10collective13CollectiveMmaINS1_34MainloopSm90TmaGmmaWarpSpecializedILi56ENS5_IJNS4_1CILi1EEESB_SB_EEENS1_32KernelTmaWarpSpecializedPingpongEEENS5_IJNSA_ILi64EEESF_NSA_ILi16EEEEEENS_6half_tENS5_IJlSB_lEEESI_SJ_NS4_8TiledMMAINS4_8MMA_AtomIJNS4_4SM904GMMA25MMA_64x64x16_F32F16F16_SSILNSN_5MajorE0ELSP_0ELNSN_7ScaleInE1ELSQ_1EEEEEENS4_6LayoutISC_NS5_IJNSA_ILi0EEESU_SU_EEEEENS5_IJNS4_10UnderscoreESX_SX_EEEEENS4_13SM90_TMA_LOADENS4_14ComposedLayoutINS4_7SwizzleILi1ELi4ELi3EEENS4_18smem_ptr_flag_bitsILi16EEENST_INS5_IJNSA_ILi8EEESG_EEENS5_IJSG_SB_EEEEEEEvNS4_8identityES10_S1A_vS1B_EENS_8epilogue10collective6detail29Sm90TmaWarpSpecializedAdapterINS1E_15DefaultEpilogueISI_SJ_SJ_NS1D_6thread17LinearCombinationISI_Li1EffLNS1I_9ScaleType4KindE0ELNS_15FloatRoundStyleE2ESI_EENS1_15EpilogueDefaultEEEEEvvEEEEvNT_6ParamsE:
        .type           _ZN7cutlass13device_kernelINS_4gemm6kernel13GemmUniversalIN4cute5tupleIJiiiiEEENS1_10collective13CollectiveMmaINS1_34MainloopSm90TmaGmmaWarpSpecializedILi56ENS5_IJNS4_1CILi1EEESB_SB_EEENS1_32KernelTmaWarpSpecializedPingpongEEENS5_IJNSA_ILi64EEESF_NSA_ILi16EEEEEENS_6half_tENS5_IJlSB_lEEESI_SJ_NS4_8TiledMMAINS4_8MMA_AtomIJNS4_4SM904GMMA25MMA_64x64x16_F32F16F16_SSILNSN_5MajorE0ELSP_0ELNSN_7ScaleInE1ELSQ_1EEEEEENS4_6LayoutISC_NS5_IJNSA_ILi0EEESU_SU_EEEEENS5_IJNS4_10UnderscoreESX_SX_EEEEENS4_13SM90_TMA_LOADENS4_14ComposedLayoutINS4_7SwizzleILi1ELi4ELi3EEENS4_18smem_ptr_flag_bitsILi16EEENST_INS5_IJNSA_ILi8EEESG_EEENS5_IJSG_SB_EEEEEEEvNS4_8identityES10_S1A_vS1B_EENS_8epilogue10collective6detail29Sm90TmaWarpSpecializedAdapterINS1E_15DefaultEpilogueISI_SJ_SJ_NS1D_6thread17LinearCombinationISI_Li1EffLNS1I_9ScaleType4KindE0ELNS_15FloatRoundStyleE2ESI_EENS1_15EpilogueDefaultEEEEEvvEEEEvNT_6ParamsE,@function
        .size           _ZN7cutlass13device_kernelINS_4gemm6kernel13GemmUniversalIN4cute5tupleIJiiiiEEENS1_10collective13CollectiveMmaINS1_34MainloopSm90TmaGmmaWarpSpecializedILi56ENS5_IJNS4_1CILi1EEESB_SB_EEENS1_32KernelTmaWarpSpecializedPingpongEEENS5_IJNSA_ILi64EEESF_NSA_ILi16EEEEEENS_6half_tENS5_IJlSB_lEEESI_SJ_NS4_8TiledMMAINS4_8MMA_AtomIJNS4_4SM904GMMA25MMA_64x64x16_F32F16F16_SSILNSN_5MajorE0ELSP_0ELNSN_7ScaleInE1ELSQ_1EEEEEENS4_6LayoutISC_NS5_IJNSA_ILi0EEESU_SU_EEEEENS5_IJNS4_10UnderscoreESX_SX_EEEEENS4_13SM90_TMA_LOADENS4_14ComposedLayoutINS4_7SwizzleILi1ELi4ELi3EEENS4_18smem_ptr_flag_bitsILi16EEENST_INS5_IJNSA_ILi8EEESG_EEENS5_IJSG_SB_EEEEEEEvNS4_8identityES10_S1A_vS1B_EENS_8epilogue10collective6detail29Sm90TmaWarpSpecializedAdapterINS1E_15DefaultEpilogueISI_SJ_SJ_NS1D_6thread17LinearCombinationISI_Li1EffLNS1I_9ScaleType4KindE0ELNS_15FloatRoundStyleE2ESI_EENS1_15EpilogueDefaultEEEEEvvEEEEvNT_6ParamsE,(.L_x_238 - _ZN7cutlass13device_kernelINS_4gemm6kernel13GemmUniversalIN4cute5tupleIJiiiiEEENS1_10collective13CollectiveMmaINS1_34MainloopSm90TmaGmmaWarpSpecializedILi56ENS5_IJNS4_1CILi1EEESB_SB_EEENS1_32KernelTmaWarpSpecializedPingpongEEENS5_IJNSA_ILi64EEESF_NSA_ILi16EEEEEENS_6half_tENS5_IJlSB_lEEESI_SJ_NS4_8TiledMMAINS4_8MMA_AtomIJNS4_4SM904GMMA25MMA_64x64x16_F32F16F16_SSILNSN_5MajorE0ELSP_0ELNSN_7ScaleInE1ELSQ_1EEEEEENS4_6LayoutISC_NS5_IJNSA_ILi0EEESU_SU_EEEEENS5_IJNS4_10UnderscoreESX_SX_EEEEENS4_13SM90_TMA_LOADENS4_14ComposedLayoutINS4_7SwizzleILi1ELi4ELi3EEENS4_18smem_ptr_flag_bitsILi16EEENST_INS5_IJNSA_ILi8EEESG_EEENS5_IJSG_SB_EEEEEEEvNS4_8identityES10_S1A_vS1B_EENS_8epilogue10collective6detail29Sm90TmaWarpSpecializedAdapterINS1E_15DefaultEpilogueISI_SJ_SJ_NS1D_6thread17LinearCombinationISI_Li1EffLNS1I_9ScaleType4KindE0ELNS_15FloatRoundStyleE2ESI_EENS1_15EpilogueDefaultEEEEEvvEEEEvNT_6ParamsE)
        .other          _ZN7cutlass13device_kernelINS_4gemm6kernel13GemmUniversalIN4cute5tupleIJiiiiEEENS1_10collective13CollectiveMmaINS1_34MainloopSm90TmaGmmaWarpSpecializedILi56ENS5_IJNS4_1CILi1EEESB_SB_EEENS1_32KernelTmaWarpSpecializedPingpongEEENS5_IJNSA_ILi64EEESF_NSA_ILi16EEEEEENS_6half_tENS5_IJlSB_lEEESI_SJ_NS4_8TiledMMAINS4_8MMA_AtomIJNS4_4SM904GMMA25MMA_64x64x16_F32F16F16_SSILNSN_5MajorE0ELSP_0ELNSN_7ScaleInE1ELSQ_1EEEEEENS4_6LayoutISC_NS5_IJNSA_ILi0EEESU_SU_EEEEENS5_IJNS4_10UnderscoreESX_SX_EEEEENS4_13SM90_TMA_LOADENS4_14ComposedLayoutINS4_7SwizzleILi1ELi4ELi3EEENS4_18smem_ptr_flag_bitsILi16EEENST_INS5_IJNSA_ILi8EEESG_EEENS5_IJSG_SB_EEEEEEEvNS4_8identityES10_S1A_vS1B_EENS_8epilogue10collective6detail29Sm90TmaWarpSpecializedAdapterINS1E_15DefaultEpilogueISI_SJ_SJ_NS1D_6thread17LinearCombinationISI_Li1EffLNS1I_9ScaleType4KindE0ELNS_15FloatRoundStyleE2ESI_EENS1_15EpilogueDefaultEEEEEvvEEEEvNT_6ParamsE,@"STO_CUDA_ENTRY STV_DEFAULT"
_ZN7cutlass13device_kernelINS_4gemm6kernel13GemmUniversalIN4cute5tupleIJiiiiEEENS1_10collective13CollectiveMmaINS1_34MainloopSm90TmaGmmaWarpSpecializedILi56ENS5_IJNS4_1CILi1EEESB_SB_EEENS1_32KernelTmaWarpSpecializedPingpongEEENS5_IJNSA_ILi64EEESF_NSA_ILi16EEEEEENS_6half_tENS5_IJlSB_lEEESI_SJ_NS4_8TiledMMAINS4_8MMA_AtomIJNS4_4SM904GMMA25MMA_64x64x16_F32F16F16_SSILNSN_5MajorE0ELSP_0ELNSN_7ScaleInE1ELSQ_1EEEEEENS4_6LayoutISC_NS5_IJNSA_ILi0EEESU_SU_EEEEENS5_IJNS4_10UnderscoreESX_SX_EEEEENS4_13SM90_TMA_LOADENS4_14ComposedLayoutINS4_7SwizzleILi1ELi4ELi3EEENS4_18smem_ptr_flag_bitsILi16EEENST_INS5_IJNSA_ILi8EEESG_EEENS5_IJSG_SB_EEEEEEEvNS4_8identityES10_S1A_vS1B_EENS_8epilogue10collective6detail29Sm90TmaWarpSpecializedAdapterINS1E_15DefaultEpilogueISI_SJ_SJ_NS1D_6thread17LinearCombinationISI_Li1EffLNS1I_9ScaleType4KindE0ELNS_15FloatRoundStyleE2ESI_EENS1_15EpilogueDefaultEEEEEvvEEEEvNT_6ParamsE:
[----:B------:R-:W0:Y:S02]  /*0000*/  LDC R1, c[0x0][0x28] ;  /* 0x00000a00ff017b82 */ /* 0x000e240000000800 */
[----:B0-----:R-:W-:Y:S01]  /*0010*/  VIADD R1, R1, 0xfffffff8 ;  /* 0xfffffff801017836 */ /* 0x001fe20000000000 */
[----:B------:R-:W0:Y:S01]  /*0020*/  S2R R4, SR_TID.X ;  /* 0x0000000000047919 */ /* 0x000e220000002100 */
[----:B------:R-:W-:Y:S01]  /*0030*/  ELECT P0, URZ, PT ;  /* 0x00000000003f782f */ /* 0x000fe20003800000 */
[----:B------:R-:W-:Y:S01]  /*0040*/  BSSY B0, `(.L_x_0) ;  /* 0x000000f000007945 */ /* 0x000fe20003800000 */
[--C-:B0-----:R-:W-:Y:S02]  /*0050*/  SHF.R.U32.HI R0, RZ, 0x5, R4.reuse ;  /* 0x00000005ff007819 */ /* 0x101fe40000011604 */
[----:B------:R-:W-:-:S03]  /*0060*/  SHF.R.U32.HI R5, RZ, 0x7, R4 ;  /* 0x00000007ff057819 */ /* 0x000fc60000011604 */
[----:B------:R-:W0:Y:S04]  /*0070*/  SHFL.IDX PT, R2, R0, RZ, 0x1f ;  /* 0x00001fff00027589 */ /* 0x000e2800000e0000 */
[----:B------:R1:W2:Y:S01]  /*0080*/  SHFL.IDX PT, R7, R5, RZ, 0x1f ;  /* 0x00001fff05077589 */ /* 0x0002a200000e0000 */
[----:B0-----:R-:W-:-:S13]  /*0090*/  ISETP.NE.OR P0, PT, R2, RZ, !P0 ;  /* 0x000000ff0200720c */ /* 0x001fda0004705670 */
[----:B-12---:R-:W-:Y:S05]  /*00a0*/  @P0 BRA `(.L_x_1) ;  /* 0x0000000000200947 */ /* 0x006fea0003800000 */
[----:B------:R-:W-:Y:S02]  /*00b0*/  ULDC.64 UR4, c[0x0][0x198] ;  /* 0x0000660000047ab9 */ /* 0x000fe40000000a00 */
[----:B------:R-:W-:Y:S02]  /*00c0*/  UIADD3 UR6, UP0, UR4, 0xf0, URZ ;  /* 0x000000f004067890 */ /* 0x000fe4000ff1e03f */
[----:B------:R-:W-:Y:S02]  /*00d0*/  UIADD3 UR4, UP1, UR4, 0x1f0, URZ ;  /* 0x000001f004047890 */ /* 0x000fe4000ff3e03f */
[----:B------:R-:W-:Y:S02]  /*00e0*/  UIADD3.X UR7, URZ, UR5, URZ, UP0, !UPT ;  /* 0x000000053f077290 */ /* 0x000fe400087fe43f */
[----:B------:R-:W-:-:S07]  /*00f0*/  UIADD3.X UR5, URZ, UR5, URZ, UP1, !UPT ;  /* 0x000000053f057290 */ /* 0x000fce0008ffe43f */
[----:B------:R0:W-:Y:S02]  /*0100*/  UTMACCTL.PF [UR6] ;  /* 0x00000000060079b9 */ /* 0x0001e40008040000 */
[----:B------:R0:W-:Y:S02]  /*0110*/  UTMACCTL.PF [UR4] ;  /* 0x00000000040079b9 */ /* 0x0001e40008040000 */
[----:B0-----:R-:W-:Y:S01]  /*0120*/  NOP ;  /* 0x0000000000007918 */ /* 0x001fe20000000000 */
.L_x_1:
[----:B------:R-:W-:Y:S05]  /*0130*/  BSYNC B0 ;  /* 0x0000000000007941 */ /* 0x000fea0003800000 */
.L_x_0:
[----:B------:R-:W0:Y:S02]  /*0140*/  SHFL.IDX PT, R3, R0, RZ, 0x1f ;  /* 0x00001fff00037589 */ /* 0x000e2400000e0000 */
[----:B0-----:R-:W-:-:S13]  /*0150*/  ISETP.NE.AND P0, PT, R3, RZ, PT ;  /* 0x000000ff0300720c */ /* 0x001fda0003f05270 */
[----:B------:R-:W-:Y:S05]  /*0160*/  @P0 BRA `(.L_x_2) ;  /* 0x0000000800040947 */ /* 0x000fea0003800000 */
[----:B------:R-:W-:Y:S01]  /*0170*/  ELECT P0, URZ, PT ;  /* 0x00000000003f782f */ /* 0x000fe20003800000 */
[----:B------:R-:W-:-:S12]  /*0180*/  BSSY B0, `(.L_x_2) ;  /* 0x000007f000007945 */ /* 0x000fd80003800000 */
[----:B------:R-:W-:Y:S05]  /*0190*/  @!P0 BRA `(.L_x_3) ;  /* 0x0000000400f48947 */ /* 0x000fea0003800000 */
[----:B------:R-:W0:Y:S01]  /*01a0*/  S2UR UR8, SR_CgaCtaId ;  /* 0x00000000000879c3 */ /* 0x000e220000008800 */
[----:B------:R-:W-:Y:S01]  /*01b0*/  UMOV UR4, 0x400 ;  /* 0x0000040000047882 */ /* 0x000fe20000000000 */
[----:B------:R-:W-:Y:S01]  /*01c0*/  UMOV UR5, 0x1 ;  /* 0x0000000100057882 */ /* 0x000fe20000000000 */
[----:B------:R-:W-:Y:S02]  /*01d0*/  UMOV UR6, 0x80 ;  /* 0x0000008000067882 */ /* 0x000fe40000000000 */
[----:B------:R-:W-:-:S04]  /*01e0*/  UIADD3 UR6, -UR6, 0x100000, URZ ;  /* 0x0010000006067890 */ /* 0x000fc8000fffe13f */
[----:B------:R-:W-:Y:S02]  /*01f0*/  USHF.L.U32 UR7, UR6, 0xb, URZ ;  /* 0x0000000b06077899 */ /* 0x000fe4000800063f */
[----:B------:R-:W-:Y:S02]  /*0200*/  USHF.L.U32 UR6, UR6, 0x1, URZ ;  /* 0x0000000106067899 */ /* 0x000fe4000800063f */
[----:B0-----:R-:W-:Y:S02]  /*0210*/  ULEA UR8, UR8, UR4, 0x18 ;  /* 0x0000000408087291 */ /* 0x001fe4000f8ec03f */
[----:B------:R-:W-:-:S04]  /*0220*/  UIADD3 UR4, -UR5, 0x100000, URZ ;  /* 0x0010000005047890 */ /* 0x000fc8000fffe13f */
[----:B------:R-:W-:Y:S02]  /*0230*/  USHF.L.U32 UR5, UR4, 0xb, URZ ;  /* 0x0000000b04057899 */ /* 0x000fe4000800063f */
[----:B------:R-:W-:Y:S01]  /*0240*/  USHF.L.U32 UR4, UR4, 0x1, URZ ;  /* 0x0000000104047899 */ /* 0x000fe2000800063f */
[----:B------:R-:W0:Y:S11]  /*0250*/  FENCE.VIEW.ASYNC.S ;  /* 0x00000000000073c6 */ /* 0x000e360000000000 */
[----:B0-----:R0:W1:Y:S01]  /*0260*/  SYNCS.EXCH.64 URZ, [UR8], UR4 ;  /* 0x00000004083f75b2 */ /* 0x0010620008000100 */
[----:B------:R0:W2:Y:S01]  /*0270*/  SYNCS.EXCH.64 URZ, [UR8+0x1c0], UR6 ;  /* 0x0001c006083f75b2 */ /* 0x0000a20008000100 */
[----:B------:R0:W3:Y:S01]  /*0280*/  SYNCS.EXCH.64 URZ, [UR8+0x8], UR4 ;  /* 0x00000804083f75b2 */ /* 0x0000e20008000100 */
[----:B------:R0:W4:Y:S01]  /*0290*/  SYNCS.EXCH.64 URZ, [UR8+0x1c8], UR6 ;  /* 0x0001c806083f75b2 */ /* 0x0001220008000100 */
[----:B------:R0:W0:Y:S01]  /*02a0*/  SYNCS.EXCH.64 URZ, [UR8+0x10], UR4 ;  /* 0x00001004083f75b2 */ /* 0x0000220008000100 */
        /* <DEDUP_REMOVED lines=107> */
[----:B-1234-:R-:W-:Y:S01]  /*0960*/  NOP ;  /* 0x0000000000007918 */ /* 0x01efe20000000000 */
.L_x_3:
[----:B0-----:R-:W-:Y:S05]  /*0970*/  BSYNC B0 ;  /* 0x0000000000007941 */ /* 0x001fea0003800000 */
.L_x_2:
[----:B------:R-:W0:Y:S01]  /*0980*/  SHFL.IDX PT, R6, R0, RZ, 0x1f ;  /* 0x00001fff00067589 */ /* 0x000e2200000e0000 */
[----:B------:R-:W-:Y:S01]  /*0990*/  ELECT P0, URZ, PT ;  /* 0x00000000003f782f */ /* 0x000fe20003800000 */
[----:B------:R-:W-:Y:S01]  /*09a0*/  NOP ;  /* 0x0000000000007918 */ /* 0x000fe20000000000 */
[----:B------:R-:W-:Y:S01]  /*09b0*/  ELECT P1, URZ, PT ;  /* 0x00000000003f782f */ /* 0x000fe20003820000 */
[----:B------:R-:W1:Y:S01]  /*09c0*/  SHFL.IDX PT, R3, R0, RZ, 0x1f ;  /* 0x00001fff00037589 */ /* 0x000e6200000e0000 */
[----:B------:R-:W-:Y:S01]  /*09d0*/  UMOV UR4, 0x20 ;  /* 0x0000002000047882 */ /* 0x000fe20000000000 */
[----:B------:R-:W-:Y:S01]  /*09e0*/  UMOV UR11, 0x80 ;  /* 0x00000080000b7882 */ /* 0x000fe20000000000 */
[----:B------:R-:W-:Y:S01]  /*09f0*/  NOP ;  /* 0x0000000000007918 */ /* 0x000fe20000000000 */
[----:B------:R-:W2:Y:S01]  /*0a00*/  SHFL.IDX PT, R5, R5, RZ, 0x1f ;  /* 0x00001fff05057589 */ /* 0x000ea200000e0000 */
[C---:B------:R-:W-:Y:S01]  /*0a10*/  VIADD R31, R7.reuse, 0xffffffff ;  /* 0xffffffff071f7836 */ /* 0x040fe20000000000 */
[----:B------:R-:W-:Y:S01]  /*0a20*/  ULDC.64 UR36, c[0x0][0x208] ;  /* 0x0000820000247ab9 */ /* 0x000fe20000000a00 */
[----:B------:R-:W-:-:S03]  /*0a30*/  ISETP.NE.AND P2, PT, R7, RZ, PT ;  /* 0x000000ff0700720c */ /* 0x000fc60003f45270 */
[----:B------:R-:W-:Y:S02]  /*0a40*/  ISETP.GE.U32.AND P3, PT, R31, 0x2, PT ;  /* 0x000000021f00780c */ /* 0x000fe40003f66070 */
[----:B0-----:R-:W-:Y:S02]  /*0a50*/  ISETP.NE.OR P0, PT, R6, RZ, !P0 ;  /* 0x000000ff0600720c */ /* 0x001fe40004705670 */
[----:B-1----:R-:W-:Y:S02]  /*0a60*/  ISETP.NE.OR P1, PT, R3, RZ, !P1 ;  /* 0x000000ff0300720c */ /* 0x002fe40004f25670 */
[----:B------:R-:W-:Y:S02]  /*0a70*/  SHF.R.S32.HI R3, RZ, 0x1f, R2 ;  /* 0x0000001fff037819 */ /* 0x000fe40000011402 */
[----:B--2---:R-:W-:Y:S02]  /*0a80*/  R2UR UR44, R5 ;  /* 0x00000000052c72ca */ /* 0x004fe400000e0000 */
[----:B------:R-:W-:-:S05]  /*0a90*/  LEA.HI R3, R3, R2, RZ, 0x2 ;  /* 0x0000000203037211 */ /* 0x000fca00078f10ff */
[----:B------:R-:W-:Y:S01]  /*0aa0*/  VOTEU.ALL UP0, P0 ;  /* 0x00000000003f7886 */ /* 0x000fe20000000000 */
[----:B------:R-:W-:Y:S01]  /*0ab0*/  LOP3.LUT R3, R3, 0xfffffffc, RZ, 0xc0, !PT ;  /* 0xfffffffc03037812 */ /* 0x000fe200078ec0ff */
[----:B------:R-:W-:-:S03]  /*0ac0*/  VOTEU.ALL UP1, P1 ;  /* 0x00000000003f7886 */ /* 0x000fc60000820000 */
[----:B------:R-:W0:Y:S01]  /*0ad0*/  @!UP0 S2UR UR7, SR_CgaCtaId ;  /* 0x00000000000789c3 */ /* 0x000e220000008800 */
[----:B------:R-:W-:Y:S01]  /*0ae0*/  @!UP0 UMOV UR6, 0x400 ;  /* 0x0000040000068882 */ /* 0x000fe20000000000 */
[----:B------:R-:W-:-:S04]  /*0af0*/  @!UP0 UIADD3 UR4, -UR4, 0x100000, URZ ;  /* 0x0010000004048890 */ /* 0x000fc8000fffe13f */
[----:B------:R-:W-:Y:S02]  /*0b00*/  @!UP0 USHF.L.U32 UR5, UR4, 0xb, URZ ;  /* 0x0000000b04058899 */ /* 0x000fe4000800063f */
[----:B------:R-:W-:Y:S01]  /*0b10*/  @!UP0 USHF.L.U32 UR4, UR4, 0x1, URZ ;  /* 0x0000000104048899 */ /* 0x000fe2000800063f */
[----:B------:R-:W-:Y:S01]  /*0b20*/  IMAD.IADD R14, R2, 0x1, -R3 ;  /* 0x00000001020e7824 */ /* 0x000fe200078e0a03 */
[----:B------:R-:W-:Y:S01]  /*0b30*/  @!UP1 UMOV UR9, 0x400 ;  /* 0x0000040000099882 */ /* 0x000fe20000000000 */
[----:B------:R-:W-:Y:S01]  /*0b40*/  VOTEU.ALL UP2, P1 ;  /* 0x00000000003f7886 */ /* 0x000fe20000840000 */
[----:B------:R-:W-:Y:S01]  /*0b50*/  VOTEU.ALL UP3, P1 ;  /* 0x00000000003f7886 */ /* 0x000fe20000860000 */
[----:B------:R-:W-:Y:S01]  /*0b60*/  VOTEU.ALL UP4, P1 ;  /* 0x00000000003f7886 */ /* 0x000fe20000880000 */
[----:B------:R-:W1:Y:S01]  /*0b70*/  @!UP1 S2UR UR10, SR_CgaCtaId ;  /* 0x00000000000a99c3 */ /* 0x000e620000008800 */
[----:B------:R-:W-:Y:S01]  /*0b80*/  VOTEU.ALL UP5, P1 ;  /* 0x00000000003f7886 */ /* 0x000fe200008a0000 */
[----:B------:R-:W-:-:S04]  /*0b90*/  SHF.R.S32.HI R3, RZ, 0x1f, R4 ;  /* 0x0000001fff037819 */ /* 0x000fc80000011404 */
[----:B------:R-:W-:-:S04]  /*0ba0*/  LEA.HI R3, R3, R4, RZ, 0x7 ;  /* 0x0000000403037211 */ /* 0x000fc800078f38ff */
[----:B------:R-:W-:-:S05]  /*0bb0*/  LOP3.LUT R3, R3, 0xffffff80, RZ, 0xc0, !PT ;  /* 0xffffff8003037812 */ /* 0x000fca00078ec0ff */
[----:B------:R-:W-:Y:S01]  /*0bc0*/  IMAD.IADD R5, R4, 0x1, -R3 ;  /* 0x0000000104057824 */ /* 0x000fe200078e0a03 */
[----:B0-----:R-:W-:Y:S02]  /*0bd0*/  @!UP0 ULEA UR8, UR7, UR6, 0x18 ;  /* 0x0000000607088291 */ /* 0x001fe4000f8ec03f */
[----:B------:R-:W-:-:S04]  /*0be0*/  @!UP1 UIADD3 UR6, -UR11, 0x100000, URZ ;  /* 0x001000000b069890 */ /* 0x000fc8000fffe13f */
[----:B------:R-:W-:Y:S02]  /*0bf0*/  @!UP1 USHF.L.U32 UR7, UR6, 0xb, URZ ;  /* 0x0000000b06079899 */ /* 0x000fe4000800063f */
[----:B------:R-:W-:Y:S01]  /*0c00*/  @!UP1 USHF.L.U32 UR6, UR6, 0x1, URZ ;  /* 0x0000000106069899 */ /* 0x000fe2000800063f */
[----:B------:R-:W-:Y:S01]  /*0c10*/  VOTEU.ALL UP0, P0 ;  /* 0x00000000003f7886 */ /* 0x000fe20000000000 */
[----:B-1----:R-:W-:Y:S01]  /*0c20*/  @!UP1 ULEA UR9, UR10, UR9, 0x18 ;  /* 0x000000090a099291 */ /* 0x002fe2000f8ec03f */
[----:B------:R-:W-:Y:S02]  /*0c30*/  VOTEU.ALL UP1, P0 ;  /* 0x00000000003f7886 */ /* 0x000fe40000020000 */
[----:B------:R-:W-:Y:S01]  /*0c40*/  ULDC.64 UR10, c[0x0][0x598] ;  /* 0x00016600000a7ab9 */ /* 0x000fe20000000a00 */
[----:B------:R-:W-:Y:S01]  /*0c50*/  ISETP.NE.AND P0, PT, R14, 0x3, PT ;  /* 0x000000030e00780c */ /* 0x000fe20003f05270 */
[----:B------:R-:W0:Y:S02]  /*0c60*/  FENCE.VIEW.ASYNC.S ;  /* 0x00000000000073c6 */ /* 0x000e240000000000 */
[----:B0-----:R0:W1:Y:S01]  /*0c70*/  @!UP0 SYNCS.EXCH.64 URZ, [UR8+0x3b0], UR4 ;  /* 0x0003b004083f85b2 */ /* 0x0010620008000100 */
[----:B------:R-:W-:-:S02]  /*0c80*/  ISETP.NE.U32.AND P1, PT, RZ, UR10, PT ;  /* 0x0000000aff007c0c */ /* 0x000fc4000bf25070 */
[----:B------:R-:W-:Y:S02]  /*0c90*/  ISETP.EQ.OR P0, PT, R14, RZ, !P0 ;  /* 0x000000ff0e00720c */ /* 0x000fe40004702670 */
[----:B------:R-:W-:Y:S02]  /*0ca0*/  ISETP.NE.AND.EX P1, PT, RZ, UR11, PT, P1 ;  /* 0x0000000bff007c0c */ /* 0x000fe4000bf25310 */
[----:B------:R-:W-:-:S04]  /*0cb0*/  ISETP.EQ.AND P0, PT, R7, RZ, P0 ;  /* 0x000000ff0700720c */ /* 0x000fc80000702270 */
[----:B------:R-:W-:-:S04]  /*0cc0*/  SEL R23, RZ, 0x1, !P0 ;  /* 0x00000001ff177807 */ /* 0x000fc80004000000 */
[----:B------:R-:W-:Y:S01]  /*0cd0*/  SEL R23, R23, 0x2, P3 ;  /* 0x0000000217177807 */ /* 0x000fe20001800000 */
[----:B------:R0:W1:Y:S01]  /*0ce0*/  @!UP1 SYNCS.EXCH.64 URZ, [UR8+0x3b8], UR4 ;  /* 0x0003b804083f95b2 */ /* 0x0000620008000100 */
[----:B------:R-:W-:Y:S01]  /*0cf0*/  NOP ;  /* 0x0000000000007918 */ /* 0x000fe20000000000 */
[----:B------:R0:W1:Y:S01]  /*0d00*/  @!UP2 SYNCS.EXCH.64 URZ, [UR9+0x390], UR6 ;  /* 0x00039006093fa5b2 */ /* 0x0000620008000100 */
[----:B------:R0:W1:Y:S01]  /*0d10*/  @!UP3 SYNCS.EXCH.64 URZ, [UR9+0x398], UR6 ;  /* 0x00039806093fb5b2 */ /* 0x0000620008000100 */
[----:B------:R0:W1:Y:S01]  /*0d20*/  @!UP4 SYNCS.EXCH.64 URZ, [UR9+0x3a0], UR6 ;  /* 0x0003a006093fc5b2 */ /* 0x0000620008000100 */
[----:B------:R0:W1:Y:S01]  /*0d30*/  @!UP5 SYNCS.EXCH.64 URZ, [UR9+0x3a8], UR6 ;  /* 0x0003a806093fd5b2 */ /* 0x0000620008000100 */
[----:B------:R-:W-:Y:S01]  /*0d40*/  NOP ;  /* 0x0000000000007918 */ /* 0x000fe20000000000 */
[----:B-1----:R-:W-:Y:S06]  /*0d50*/  BAR.SYNC.DEFER_BLOCKING 0x0 ;  /* 0x0000000000007b1d */ /* 0x002fec0000010000 */
[----:B0-----:R-:W-:Y:S05]  /*0d60*/  @!P1 BRA `(.L_x_4) ;  /* 0x00000000001c9947 */ /* 0x001fea0003800000 */
[----:B------:R-:W0:Y:S02]  /*0d70*/  LDC.64 R2, c[0x0][0x598] ;  /* 0x00016600ff027b82 */ /* 0x000e240000000a00 */
[----:B0-----:R-:W2:Y:S02]  /*0d80*/  LDG.E.64 R2, desc[UR36][R2.64] ;  /* 0x0000002402027981 */ /* 0x001ea4000c1e1b00 */
[----:B--2---:R-:W-:-:S04]  /*0d90*/  ISETP.NE.U32.AND P0, PT, R2, RZ, PT ;  /* 0x000000ff0200720c */ /* 0x004fc80003f05070 */
[----:B------:R-:W-:-:S13]  /*0da0*/  ISETP.NE.AND.EX P0, PT, R3, RZ, PT, P0 ;  /* 0x000000ff0300720c */ /* 0x000fda0003f05300 */
[----:B------:R-:W-:Y:S05]  /*0db0*/  @!P0 BRA `(.L_x_4) ;  /* 0x0000000000088947 */ /* 0x000fea0003800000 */
[----:B------:R1:W5:Y:S01]  /*0dc0*/  LD.E R56, desc[UR36][R2.64] ;  /* 0x0000002402387980 */ /* 0x000362000c101900 */
[----:B------:R-:W-:Y:S05]  /*0dd0*/  BRA `(.L_x_5) ;  /* 0x0000000000247947 */ /* 0x000fea0003800000 */
.L_x_4:
[----:B------:R-:W-:Y:S02]  /*0de0*/  ULDC.64 UR4, c[0x0][0x588] ;  /* 0x0001620000047ab9 */ /* 0x000fe40000000a00 */
[----:B------:R-:W-:-:S04]  /*0df0*/  ISETP.NE.U32.AND P0, PT, RZ, UR4, PT ;  /* 0x00000004ff007c0c */ /* 0x000fc8000bf05070 */
[----:B------:R-:W-:-:S13]  /*0e00*/  ISETP.NE.AND.EX P0, PT, RZ, UR5, PT, P0 ;  /* 0x00000005ff007c0c */ /* 0x000fda000bf05300 */
[----:B------:R-:W-:Y:S05]  /*0e10*/  @!P0 BRA `(.L_x_6) ;  /* 0x00000000000c8947 */ /* 0x000fea0003800000 */
[----:B------:R-:W0:Y:S02]  /*0e20*/  LDC.64 R56, c[0x0][0x588] ;  /* 0x00016200ff387b82 */ /* 0x000e240000000a00 */
[----:B0-----:R0:W5:Y:S01]  /*0e30*/  LDG.E R56, desc[UR36][R56.64] ;  /* 0x0000002438387981 */ /* 0x001162000c1e1900 */
[----:B------:R-:W-:Y:S05]  /*0e40*/  BRA `(.L_x_5) ;  /* 0x0000000000087947 */ /* 0x000fea0003800000 */
.L_x_6:
[----:B------:R-:W-:Y:S02]  /*0e50*/  ULDC UR4, c[0x0][0x580] ;  /* 0x0001600000047ab9 */ /* 0x000fe40000000800 */
[----:B------:R-:W-:-:S07]  /*0e60*/  IMAD.U32 R56, RZ, RZ, UR4 ;  /* 0x00000004ff387e24 */ /* 0x000fce000f8e00ff */
.L_x_5:
[----:B------:R-:W-:Y:S02]  /*0e70*/  ULDC.64 UR4, c[0x0][0x5a0] ;  /* 0x0001680000047ab9 */ /* 0x000fe40000000a00 */
[----:B------:R-:W-:-:S04]  /*0e80*/  ISETP.NE.U32.AND P0, PT, RZ, UR4, PT ;  /* 0x00000004ff007c0c */ /* 0x000fc8000bf05070 */
[----:B------:R-:W-:-:S13]  /*0e90*/  ISETP.NE.AND.EX P0, PT, RZ, UR5, PT, P0 ;  /* 0x00000005ff007c0c */ /* 0x000fda000bf05300 */
[----:B------:R-:W-:Y:S05]  /*0ea0*/  @!P0 BRA `(.L_x_7) ;  /* 0x00000000001c8947 */ /* 0x000fea0003800000 */
[----:B-1----:R-:W1:Y:S02]  /*0eb0*/  LDC.64 R2, c[0x0][0x5a0] ;  /* 0x00016800ff027b82 */ /* 0x002e640000000a00 */
[----:B-1----:R-:W2:Y:S02]  /*0ec0*/  LDG.E.64 R2, desc[UR36][R2.64] ;  /* 0x0000002402027981 */ /* 0x002ea4000c1e1b00 */
[----:B--2---:R-:W-:-:S04]  /*0ed0*/  ISETP.NE.U32.AND P0, PT, R2, RZ, PT ;  /* 0x000000ff0200720c */ /* 0x004fc80003f05070 */
[----:B------:R-:W-:-:S13]  /*0ee0*/  ISETP.NE.AND.EX P0, PT, R3, RZ, PT, P0 ;  /* 0x000000ff0300720c */ /* 0x000fda0003f05300 */
[----:B------:R-:W-:Y:S05]  /*0ef0*/  @!P0 BRA `(.L_x_7) ;  /* 0x0000000000088947 */ /* 0x000fea0003800000 */
[----:B0-----:R2:W5:Y:S01]  /*0f00*/  LD.E R57, desc[UR36][R2.64] ;  /* 0x0000002402397980 */ /* 0x001562000c101900 */
[----:B------:R-:W-:Y:S05]  /*0f10*/  BRA `(.L_x_8) ;  /* 0x0000000000247947 */ /* 0x000fea0003800000 */
.L_x_7:
[----:B------:R-:W-:Y:S02]  /*0f20*/  ULDC.64 UR4, c[0x0][0x590] ;  /* 0x0001640000047ab9 */ /* 0x000fe40000000a00 */
[----:B------:R-:W-:-:S04]  /*0f30*/  ISETP.NE.U32.AND P0, PT, RZ, UR4, PT ;  /* 0x00000004ff007c0c */ /* 0x000fc8000bf05070 */
[----:B------:R-:W-:-:S13]  /*0f40*/  ISETP.NE.AND.EX P0, PT, RZ, UR5, PT, P0 ;  /* 0x00000005ff007c0c */ /* 0x000fda000bf05300 */
[----:B------:R-:W-:Y:S05]  /*0f50*/  @!P0 BRA `(.L_x_9) ;  /* 0x00000000000c8947 */ /* 0x000fea0003800000 */
[----:B-1----:R-:W0:Y:S02]  /*0f60*/  LDC.64 R2, c[0x0][0x590] ;  /* 0x00016400ff027b82 */ /* 0x002e240000000a00 */
[----:B0-----:R0:W5:Y:S01]  /*0f70*/  LDG.E R57, desc[UR36][R2.64] ;  /* 0x0000002402397981 */ /* 0x001162000c1e1900 */
[----:B------:R-:W-:Y:S05]  /*0f80*/  BRA `(.L_x_8) ;  /* 0x0000000000087947 */ /* 0x000fea0003800000 */
.L_x_9:
[----:B------:R-:W-:Y:S02]  /*0f90*/  ULDC UR4, c[0x0][0x584] ;  /* 0x0001610000047ab9 */ /* 0x000fe40000000800 */
[----:B0-----:R-:W-:-:S07]  /*0fa0*/  IMAD.U32 R57, RZ, RZ, UR4 ;  /* 0x00000004ff397e24 */ /* 0x001fce000f8e00ff */
.L_x_8:
[----:B012---:R-:W0:Y:S01]  /*0fb0*/  LDC R2, c[0x0][0x65c] ;  /* 0x00019700ff027b82 */ /* 0x007e220000000800 */
[----:B------:R-:W1:Y:S01]  /*0fc0*/  S2R R15, SR_CTAID.Y ;  /* 0x00000000000f7919 */ /* 0x000e620000002600 */
[----:B------:R-:W-:Y:S01]  /*0fd0*/  ULDC UR6, c[0x0][0x28c] ;  /* 0x0000a30000067ab9 */ /* 0x000fe20000000800 */
[----:B------:R-:W-:Y:S01]  /*0fe0*/  ISETP.NE.AND P0, PT, R7, 0x2, PT ;  /* 0x000000020700780c */ /* 0x000fe20003f05270 */
[----:B------:R-:W-:Y:S01]  /*0ff0*/  UIADD3 UR6, UR6, 0xf, URZ ;  /* 0x0000000f06067890 */ /* 0x000fe2000fffe03f */
[----:B------:R-:W2:Y:S01]  /*1000*/  S2R R6, SR_CTAID.X ;  /* 0x0000000000067919 */ /* 0x000ea20000002500 */
[----:B------:R-:W-:Y:S01]  /*1010*/  UMOV UR39, URZ ;  /* 0x0000003f00277c82 */ /* 0x000fe20008000000 */
[----:B------:R-:W-:Y:S01]  /*1020*/  UMOV UR38, URZ ;  /* 0x0000003f00267c82 */ /* 0x000fe20008000000 */
[----:B------:R-:W-:Y:S01]  /*1030*/  USHF.R.S32.HI UR7, URZ, 0x1f, UR6 ;  /* 0x0000001f3f077899 */ /* 0x000fe20008011406 */
[----:B------:R-:W-:-:S03]  /*1040*/  ULDC.64 UR8, c[0x0][0x650] ;  /* 0x0001940000087ab9 */ /* 0x000fc60000000a00 */
[----:B------:R-:W-:-:S04]  /*1050*/  ULEA.HI UR7, UR7, UR6, URZ, 0x4 ;  /* 0x0000000607077291 */ /* 0x000fc8000f8f203f */
[----:B------:R-:W-:Y:S01]  /*1060*/  USHF.R.S32.HI UR40, URZ, 0x4, UR7 ;  /* 0x000000043f287899 */ /* 0x000fe20008011407 */
[----:B0-----:R-:W-:-:S13]  /*1070*/  ISETP.NE.AND P1, PT, R2, 0x1, PT ;  /* 0x000000010200780c */ /* 0x001fda0003f25270 */
[----:B------:R-:W2:Y:S01]  /*1080*/  @P1 LDC R17, c[0x0][0x10] ;  /* 0x00000400ff111b82 */ /* 0x000ea20000000800 */
[----:B-1----:R-:W-:Y:S02]  /*1090*/  @P1 IMAD.MOV.U32 R8, RZ, RZ, R15 ;  /* 0x000000ffff081224 */ /* 0x002fe400078e000f */
[----:B------:R-:W-:Y:S02]  /*10a0*/  @P1 IMAD.MOV.U32 R9, RZ, RZ, RZ ;  /* 0x000000ffff091224 */ /* 0x000fe400078e00ff */
[----:B------:R-:W-:-:S03]  /*10b0*/  @P1 IMAD.MOV.U32 R7, RZ, RZ, RZ ;  /* 0x000000ffff071224 */ /* 0x000fc600078e00ff */
[----:B------:R-:W0:Y:S01]  /*10c0*/  @!P1 LDC R3, c[0x0][0xc] ;  /* 0x00000300ff039b82 */ /* 0x000e220000000800 */
[----:B------:R-:W-:Y:S01]  /*10d0*/  ULDC UR4, c[0x0][0xc] ;  /* 0x0000030000047ab9 */ /* 0x000fe20000000800 */
[----:B------:R-:W-:Y:S02]  /*10e0*/  ULDC UR5, c[0x0][0x10] ;  /* 0x0000040000057ab9 */ /* 0x000fe40000000800 */
[----:B------:R-:W-:-:S04]  /*10f0*/  UIMAD.WIDE.U32 UR4, UR4, UR5, URZ ;  /* 0x00000005040472a5 */ /* 0x000fc8000f8e003f */
[----:B------:R-:W1:Y:S01]  /*1100*/  LDC R0, c[0x0][0x14] ;  /* 0x00000500ff007b82 */ /* 0x000e620000000800 */
[----:B--2---:R-:W-:-:S04]  /*1110*/  @P1 IMAD.WIDE.U32 R16, R6, R17, R8 ;  /* 0x0000001106101225 */ /* 0x004fc800078e0008 */
[----:B------:R-:W-:Y:S02]  /*1120*/  @P1 IMAD.IADD R17, R17, 0x1, R7 ;  /* 0x0000000111111824 */ /* 0x000fe400078e0207 */
[----:B------:R-:W-:Y:S02]  /*1130*/  IMAD.MOV.U32 R7, RZ, RZ, RZ ;  /* 0x000000ffff077224 */ /* 0x000fe400078e00ff */
[----:B0-----:R-:W-:-:S04]  /*1140*/  @!P1 IMAD.WIDE.U32 R8, R3, R15, R6 ;  /* 0x0000000f03089225 */ /* 0x001fc800078e0006 */
[----:B------:R-:W-:Y:S02]  /*1150*/  @!P1 IMAD.MOV.U32 R16, RZ, RZ, R8 ;  /* 0x000000ffff109224 */ /* 0x000fe400078e0008 */
[----:B-1----:R-:W-:-:S04]  /*1160*/  IMAD.WIDE.U32 R10, R0, UR4, RZ ;  /* 0x00000004000a7c25 */ /* 0x002fc8000f8e00ff */
[----:B------:R-:W-:Y:S01]  /*1170*/  IMAD R3, R0, UR5, RZ ;  /* 0x0000000500037c24 */ /* 0x000fe2000f8e02ff */
[----:B------:R0:W-:Y:S01]  /*1180*/  STL.64 [R1], R10 ;  /* 0x0000000a01007387 */ /* 0x0001e20000100a00 */
[----:B------:R-:W-:Y:S02]  /*1190*/  @!P1 IMAD.MOV.U32 R17, RZ, RZ, R9 ;  /* 0x000000ffff119224 */ /* 0x000fe400078e0009 */
[----:B------:R-:W-:Y:S01]  /*11a0*/  IMAD.IADD R0, R11, 0x1, R3 ;  /* 0x000000010b007824 */ /* 0x000fe200078e0203 */
[----:B------:R-:W-:Y:S06]  /*11b0*/  @P0 BRA `(.L_x_10) ;  /* 0x0000000000200947 */ /* 0x000fec0003800000 */
[----:B------:R-:W-:Y:S01]  /*11c0*/  UISETP.GE.U32.AND UP0, UPT, UR40, 0x38, UPT ;  /* 0x000000382800788c */ /* 0x000fe2000bf06070 */
[----:B------:R-:W-:Y:S01]  /*11d0*/  IADD3 R16, P0, R16, R10, RZ ;  /* 0x0000000a10107210 */ /* 0x000fe20007f1e0ff */
[----:B------:R-:W-:Y:S01]  /*11e0*/  USHF.R.U32.HI UR4, URZ, 0x3, UR40 ;  /* 0x000000033f047899 */ /* 0x000fe20008011628 */
[----:B------:R-:W-:-:S03]  /*11f0*/  UMOV UR38, URZ ;  /* 0x0000003f00267c82 */ /* 0x000fc60008000000 */
[----:B------:R-:W-:Y:S01]  /*1200*/  UIMAD.WIDE.U32 UR4, UR4, 0x24924925, URZ ;  /* 0x24924925040478a5 */ /* 0x000fe2000f8e003f */
[----:B------:R-:W-:-:S03]  /*1210*/  IMAD.X R17, R0, 0x1, R17, P0 ;  /* 0x0000000100117824 */ /* 0x000fc600000e0611 */
[----:B------:R-:W-:Y:S02]  /*1220*/  UIMAD UR39, UR5, -0x38, UR40 ;  /* 0xffffffc8052778a4 */ /* 0x000fe4000f8e0228 */
[----:B------:R-:W-:-:S12]  /*1230*/  @UP0 ULOP3.LUT UR38, UR5, 0x1, URZ, 0xc0, !UPT ;  /* 0x0000000105260892 */ /* 0x000fd8000f8ec03f */
.L_x_10:
[----:B------:R-:W-:Y:S01]  /*1240*/  ISETP.GE.U32.AND P0, PT, R16, UR8, PT ;  /* 0x0000000810007c0c */ /* 0x000fe2000bf06070 */
[----:B------:R-:W-:Y:S01]  /*1250*/  IMAD.MOV.U32 R22, RZ, RZ, -0x1 ;  /* 0xffffffffff167424 */ /* 0x000fe200078e00ff */
[----:B------:R-:W-:Y:S01]  /*1260*/  PRMT R3, RZ, 0x7610, R3 ;  /* 0x00007610ff037816 */ /* 0x000fe20000000003 */
[----:B------:R-:W-:Y:S01]  /*1270*/  IMAD.MOV.U32 R18, RZ, RZ, -0x1 ;  /* 0xffffffffff127424 */ /* 0x000fe200078e00ff */
[----:B------:R-:W-:Y:S01]  /*1280*/  ISETP.GE.U32.AND.EX P0, PT, R17, UR9, PT, P0 ;  /* 0x0000000911007c0c */ /* 0x000fe2000bf06100 */
[----:B------:R-:W-:-:S12]  /*1290*/  IMAD.MOV.U32 R19, RZ, RZ, -0x1 ;  /* 0xffffffffff137424 */ /* 0x000fd800078e00ff */
[----:B------:R-:W-:Y:S05]  /*12a0*/  @P0 BRA `(.L_x_11) ;  /* 0x0000000400580947 */ /* 0x000fea0003800000 */
[----:B------:R-:W1:Y:S01]  /*12b0*/  LDC.64 R20, c[0x0][0x628] ;  /* 0x00018a00ff147b82 */ /* 0x000e620000000a00 */
[----:B------:R-:W-:Y:S02]  /*12c0*/  IMAD.MOV.U32 R8, RZ, RZ, R16 ;  /* 0x000000ffff087224 */ /* 0x000fe400078e0010 */
[----:B------:R-:W-:-:S05]  /*12d0*/  IMAD.MOV.U32 R9, RZ, RZ, R17 ;  /* 0x000000ffff097224 */ /* 0x000fca00078e0011 */
[----:B------:R-:W2:Y:S08]  /*12e0*/  LDC R18, c[0x0][0x630] ;  /* 0x00018c00ff127b82 */ /* 0x000eb00000000800 */
[----:B------:R-:W3:Y:S01]  /*12f0*/  LDC.64 R24, c[0x0][0x620] ;  /* 0x00018800ff187b82 */ /* 0x000ee20000000a00 */
[----:B-1----:R-:W-:-:S04]  /*1300*/  ISETP.NE.U32.AND P0, PT, R20, RZ, PT ;  /* 0x000000ff1400720c */ /* 0x002fc80003f05070 */
[----:B------:R-:W-:-:S13]  /*1310*/  ISETP.NE.AND.EX P0, PT, R21, RZ, PT, P0 ;  /* 0x000000ff1500720c */ /* 0x000fda0003f05300 */
[----:B--23--:R-:W-:Y:S05]  /*1320*/  @!P0 BRA `(.L_x_12) ;  /* 0x0000000000288947 */ /* 0x00cfea0003800000 */
[----:B------:R-:W1:Y:S02]  /*1330*/  LDC R3, c[0x0][0x634] ;  /* 0x00018d00ff037b82 */ /* 0x000e640000000800 */
[----:B-1----:R-:W-:-:S05]  /*1340*/  IADD3 R3, P0, R16, R3, RZ ;  /* 0x0000000310037210 */ /* 0x002fca0007f1e0ff */
[----:B------:R-:W-:-:S04]  /*1350*/  IMAD.X R19, RZ, RZ, R17, P0 ;  /* 0x000000ffff137224 */ /* 0x000fc800000e0611 */
[----:B------:R-:W-:-:S04]  /*1360*/  IMAD.WIDE.U32 R8, R19, R20, RZ ;  /* 0x0000001413087225 */ /* 0x000fc800078e00ff */
[----:B0-----:R-:W-:-:S04]  /*1370*/  IMAD.WIDE.U32 R10, P0, R3, R21, R8 ;  /* 0x00000015030a7225 */ /* 0x001fc80007800008 */
[----:B------:R-:W-:-:S04]  /*1380*/  IMAD.WIDE.U32 R8, R3, R20, RZ ;  /* 0x0000001403087225 */ /* 0x000fc800078e00ff */
[----:B------:R-:W-:Y:S01]  /*1390*/  IMAD.X R13, RZ, RZ, RZ, P0 ;  /* 0x000000ffff0d7224 */ /* 0x000fe200000e06ff */
[----:B------:R-:W-:Y:S01]  /*13a0*/  IADD3 RZ, P0, R9, R10, RZ ;  /* 0x0000000a09ff7210 */ /* 0x000fe20007f1e0ff */
[----:B------:R-:W-:-:S04]  /*13b0*/  IMAD.MOV.U32 R12, RZ, RZ, R11 ;  /* 0x000000ffff0c7224 */ /* 0x000fc800078e000b */
[----:B------:R-:W-:-:S08]  /*13c0*/  IMAD.WIDE.U32.X R8, R19, R21, R12, P0 ;  /* 0x0000001513087225 */ /* 0x000fd000000e040c */
.L_x_12:
[-CC-:B------:R-:W-:Y:S01]  /*13d0*/  SHF.R.U64 R30, R8, R18.reuse, R9.reuse ;  /* 0x00000012081e7219 */ /* 0x180fe20000001209 */
[----:B------:R-:W1:Y:S01]  /*13e0*/  LDC R12, c[0x0][0x618] ;  /* 0x00018600ff0c7b82 */ /* 0x000e620000000800 */
[----:B------:R-:W-:Y:S01]  /*13f0*/  SHF.R.U32.HI R7, RZ, R18, R9 ;  /* 0x00000012ff077219 */ /* 0x000fe20000011609 */
[----:B------:R-:W-:Y:S01]  /*1400*/  ULDC UR4, c[0x0][0x150] ;  /* 0x0000540000047ab9 */ /* 0x000fe20000000800 */
[----:B0-----:R-:W-:Y:S02]  /*1410*/  IADD3 R11, P0, RZ, -R30, RZ ;  /* 0x8000001eff0b7210 */ /* 0x001fe40007f1e0ff */
[----:B------:R-:W-:-:S03]  /*1420*/  I2FP.F32.U32 R3, R6 ;  /* 0x0000000600037245 */ /* 0x000fc60000201000 */
[----:B------:R-:W0:Y:S01]  /*1430*/  LDC.64 R26, c[0x0][0x640] ;  /* 0x00019000ff1a7b82 */ /* 0x000e220000000a00 */
[----:B------:R-:W-:Y:S02]  /*1440*/  IMAD.X R13, RZ, RZ, ~R7, P0 ;  /* 0x000000ffff0d7224 */ /* 0x000fe400000e0e07 */
[----:B------:R-:W-:Y:S01]  /*1450*/  FMUL R3, R3, UR4 ;  /* 0x0000000403037c20 */ /* 0x000fe20008400000 */
[----:B------:R-:W-:Y:S01]  /*1460*/  IMAD.WIDE.U32 R8, R11, R24, R16 ;  /* 0x000000180b087225 */ /* 0x000fe200078e0010 */
[----:B------:R-:W-:-:S03]  /*1470*/  ULDC UR4, c[0x0][0x154] ;  /* 0x0000550000047ab9 */ /* 0x000fc60000000800 */
[----:B------:R-:W-:Y:S01]  /*1480*/  IMAD R10, R13, R24, RZ ;  /* 0x000000180d0a7224 */ /* 0x000fe200078e02ff */
[----:B------:R-:W2:Y:S01]  /*1490*/  LDC R7, c[0x0][0x144] ;  /* 0x00005100ff077b82 */ /* 0x000ea20000000800 */
[----:B------:R-:W3:Y:S02]  /*14a0*/  F2I.U32.TRUNC.NTZ R3, R3 ;  /* 0x0000000300037305 */ /* 0x000ee4000020f000 */
[----:B------:R-:W-:-:S04]  /*14b0*/  IMAD R11, R11, R25, R10 ;  /* 0x000000190b0b7224 */ /* 0x000fc800078e020a */
[----:B------:R-:W-:Y:S01]  /*14c0*/  IMAD.IADD R9, R9, 0x1, R11 ;  /* 0x0000000109097824 */ /* 0x000fe200078e020b */
[----:B------:R-:W4:Y:S01]  /*14d0*/  LDC R18, c[0x0][0x608] ;  /* 0x00018200ff127b82 */ /* 0x000f220000000800 */
[----:B------:R-:W-:-:S03]  /*14e0*/  IMAD.MOV.U32 R11, RZ, RZ, -0x1 ;  /* 0xffffffffff0b7424 */ /* 0x000fc600078e00ff */
[-C--:B-1----:R-:W-:Y:S02]  /*14f0*/  SHF.R.U64 R22, R8, R12.reuse, R9 ;  /* 0x0000000c08167219 */ /* 0x082fe40000001209 */
[----:B------:R-:W-:Y:S02]  /*1500*/  I2FP.F32.U32 R8, R15 ;  /* 0x0000000f00087245 */ /* 0x000fe40000201000 */
[----:B------:R-:W1:Y:S01]  /*1510*/  LDC R24, c[0x0][0x658] ;  /* 0x00019600ff187b82 */ /* 0x000e620000000800 */
[----:B0-----:R-:W-:Y:S01]  /*1520*/  ISETP.NE.U32.AND P0, PT, R26, RZ, PT ;  /* 0x000000ff1a00720c */ /* 0x001fe20003f05070 */
[----:B---3--:R-:W-:Y:S01]  /*1530*/  IMAD.MOV R10, RZ, RZ, -R3 ;  /* 0x000000ffff0a7224 */ /* 0x008fe200078e0a03 */
[----:B------:R-:W-:Y:S01]  /*1540*/  SHF.R.U32.HI R9, RZ, R12, R9 ;  /* 0x0000000cff097219 */ /* 0x000fe20000011609 */
[----:B------:R-:W-:Y:S01]  /*1550*/  FMUL R8, R8, UR4 ;  /* 0x0000000408087c20 */ /* 0x000fe20008400000 */
[----:B------:R-:W-:-:S03]  /*1560*/  ISETP.NE.AND.EX P0, PT, R27, RZ, PT, P0 ;  /* 0x000000ff1b00720c */ /* 0x000fc60003f05300 */
[----:B------:R-:W0:Y:S01]  /*1570*/  LDC R20, c[0x0][0x148] ;  /* 0x00005200ff147b82 */ /* 0x000e220000000800 */
[----:B--2---:R-:W-:-:S07]  /*1580*/  IMAD R3, R7, R10, R6 ;  /* 0x0000000a07037224 */ /* 0x004fce00078e0206 */
[----:B------:R-:W2:Y:S01]  /*1590*/  LDC R21, c[0x0][0x600] ;  /* 0x00018000ff157b82 */ /* 0x000ea20000000800 */
[-CC-:B----4-:R-:W-:Y:S02]  /*15a0*/  SHF.R.U64 R32, R22, R18.reuse, R9.reuse ;  /* 0x0000001216207219 */ /* 0x190fe40000001209 */
[----:B------:R-:W-:Y:S01]  /*15b0*/  SHF.R.U32.HI R7, RZ, R18, R9 ;  /* 0x00000012ff077219 */ /* 0x000fe20000011609 */
[----:B------:R-:W-:Y:S01]  /*15c0*/  IMAD.MOV.U32 R9, RZ, RZ, 0x1 ;  /* 0x00000001ff097424 */ /* 0x000fe200078e00ff */
[----:B------:R3:W4:Y:S03]  /*15d0*/  F2I.U32.TRUNC.NTZ R18, R8 ;  /* 0x0000000800127305 */ /* 0x000726000020f000 */
[----:B------:R-:W0:Y:S01]  /*15e0*/  LDC R25, c[0x0][0x648] ;  /* 0x00019200ff197b82 */ /* 0x000e220000000800 */
[-C--:B-1----:R-:W-:Y:S02]  /*15f0*/  SHF.L.U32 R6, R11, R24.reuse, RZ ;  /* 0x000000180b067219 */ /* 0x082fe400000006ff */
[----:B------:R-:W-:-:S02]  /*1600*/  SHF.R.U64 R34, R32, R24, R7 ;  /* 0x0000001820227219 */ /* 0x000fc40000001207 */
[----:B------:R-:W-:Y:S02]  /*1610*/  LOP3.LUT R13, RZ, R6, RZ, 0x33, !PT ;  /* 0x00000006ff0d7212 */ /* 0x000fe400078e33ff */
[-C--:B------:R-:W-:Y:S01]  /*1620*/  SHF.R.U32.HI R7, RZ, R24.reuse, R7 ;  /* 0x00000018ff077219 */ /* 0x080fe20000011607 */
[----:B------:R-:W1:Y:S01]  /*1630*/  LDC R29, c[0x0][0x638] ;  /* 0x00018e00ff1d7b82 */ /* 0x000e620000000800 */
[----:B------:R-:W-:Y:S01]  /*1640*/  SHF.L.U32 R12, R9, R24, RZ ;  /* 0x00000018090c7219 */ /* 0x000fe200000006ff */
[----:B------:R-:W-:-:S06]  /*1650*/  IMAD.MOV.U32 R6, RZ, RZ, R34 ;  /* 0x000000ffff067224 */ /* 0x000fcc00078e0022 */
[----:B------:R-:W0:Y:S01]  /*1660*/  LDC R28, c[0x0][0x610] ;  /* 0x00018400ff1c7b82 */ /* 0x000e220000000800 */
[----:B---34-:R-:W-:Y:S05]  /*1670*/  @!P0 BRA `(.L_x_13) ;  /* 0x0000000000288947 */ /* 0x018fea0003800000 */
[----:B------:R-:W3:Y:S02]  /*1680*/  LDC R11, c[0x0][0x64c] ;  /* 0x00019300ff0b7b82 */ /* 0x000ee40000000800 */
[----:B---3--:R-:W-:-:S05]  /*1690*/  IADD3 R11, P0, R34, R11, RZ ;  /* 0x0000000b220b7210 */ /* 0x008fca0007f1e0ff */
[----:B------:R-:W-:-:S04]  /*16a0*/  IMAD.X R19, RZ, RZ, R7, P0 ;  /* 0x000000ffff137224 */ /* 0x000fc800000e0607 */
[----:B------:R-:W-:-:S04]  /*16b0*/  IMAD.WIDE.U32 R6, R19, R26, RZ ;  /* 0x0000001a13067225 */ /* 0x000fc800078e00ff */
[----:B------:R-:W-:-:S04]  /*16c0*/  IMAD.WIDE.U32 R8, P0, R11, R27, R6 ;  /* 0x0000001b0b087225 */ /* 0x000fc80007800006 */
[----:B------:R-:W-:-:S04]  /*16d0*/  IMAD.WIDE.U32 R6, R11, R26, RZ ;  /* 0x0000001a0b067225 */ /* 0x000fc800078e00ff */
[----:B------:R-:W-:Y:S01]  /*16e0*/  IMAD.X R11, RZ, RZ, RZ, P0 ;  /* 0x000000ffff0b7224 */ /* 0x000fe200000e06ff */
[----:B------:R-:W-:Y:S01]  /*16f0*/  IADD3 RZ, P0, R7, R8, RZ ;  /* 0x0000000807ff7210 */ /* 0x000fe20007f1e0ff */
[----:B------:R-:W-:-:S04]  /*1700*/  IMAD.MOV.U32 R10, RZ, RZ, R9 ;  /* 0x000000ffff0a7224 */ /* 0x000fc800078e0009 */
[----:B------:R-:W-:-:S08]  /*1710*/  IMAD.WIDE.U32.X R6, R19, R27, R10, P0 ;  /* 0x0000001b13067225 */ /* 0x000fd000000e040a */
.L_x_13:
[----:B0-----:R-:W-:Y:S01]  /*1720*/  SHF.R.U64 R6, R6, R25, R7 ;  /* 0x0000001906067219 */ /* 0x001fe20000001207 */
[----:B--2---:R-:W-:Y:S01]  /*1730*/  VIADD R7, R21, 0xffffffff ;  /* 0xffffffff15077836 */ /* 0x004fe20000000000 */
[----:B------:R-:W-:Y:S01]  /*1740*/  LOP3.LUT R13, R32, R13, RZ, 0xc0, !PT ;  /* 0x0000000d200d7212 */ /* 0x000fe200078ec0ff */
[----:B------:R-:W-:Y:S02]  /*1750*/  IMAD.MOV R18, RZ, RZ, -R18 ;  /* 0x000000ffff127224 */ /* 0x000fe400078e0a12 */
[----:B------:R-:W-:Y:S01]  /*1760*/  IMAD.MOV R8, RZ, RZ, -R6 ;  /* 0x000000ffff087224 */ /* 0x000fe200078e0a06 */
[----:B------:R-:W-:Y:S01]  /*1770*/  LOP3.LUT R7, R22, R7, RZ, 0xc0, !PT ;  /* 0x0000000716077212 */ /* 0x000fe200078ec0ff */
[----:B------:R-:W-:Y:S02]  /*1780*/  IMAD R12, R12, R6, R13 ;  /* 0x000000060c0c7224 */ /* 0x000fe400078e020d */
[----:B------:R-:W-:Y:S02]  /*1790*/  @P1 IMAD R3, R20, R18, R15 ;  /* 0x0000001214031224 */ /* 0x000fe400078e020f */
[----:B-1----:R-:W-:-:S02]  /*17a0*/  IMAD R6, R8, R29, R34 ;  /* 0x0000001d08067224 */ /* 0x002fc400078e0222 */
[----:B------:R-:W-:Y:S02]  /*17b0*/  IMAD R22, R12, R28, R3 ;  /* 0x0000001c0c167224 */ /* 0x000fe400078e0203 */
[----:B------:R-:W-:Y:S02]  /*17c0*/  IMAD R7, R6, R21, R7 ;  /* 0x0000001506077224 */ /* 0x000fe400078e0207 */
[----:B------:R-:W-:Y:S02]  /*17d0*/  IMAD.MOV.U32 R3, RZ, RZ, 0x1 ;  /* 0x00000001ff037424 */ /* 0x000fe400078e00ff */
[----:B------:R-:W-:Y:S01]  /*17e0*/  IMAD.MOV.U32 R19, RZ, RZ, R30 ;  /* 0x000000ffff137224 */ /* 0x000fe200078e001e */
[----:B------:R-:W-:Y:S02]  /*17f0*/  SEL R18, R7, R22, !P1 ;  /* 0x0000001607127207 */ /* 0x000fe40004800000 */
[----:B------:R-:W-:-:S07]  /*1800*/  SEL R22, R22, R7, !P1 ;  /* 0x0000000716167207 */ /* 0x000fce0004800000 */
.L_x_11:
[----:B------:R-:W-:Y:S05]  /*1810*/  @!P2 BRA `(.L_x_14) ;  /* 0x000000340034a947 */ /* 0x000fea0003800000 */
[----:B------:R-:W-:-:S13]  /*1820*/  ISETP.GT.U32.AND P0, PT, R31, 0x1, PT ;  /* 0x000000011f00780c */ /* 0x000fda0003f04070 */
[----:B------:R-:W-:Y:S05]  /*1830*/  @P0 EXIT ;  /* 0x000000000000094d */ /* 0x000fea0003800000 */
.L_x_15:
[----:B------:R-:W-:-:S08]  /*1840*/  NOP ;  /* 0x0000000000007918 */ /* 0x000fd00000000000 */
[----:B------:R-:W1:Y:S02]  /*1850*/  USETMAXREG.TRY_ALLOC.CTAPOOL UP0, 0xe8 ;  /* 0x000000e8000079c8 */ /* 0x000e640008000600 */
[----:B-1----:R-:W-:-:S13]  /*1860*/  PLOP3.LUT P0, PT, PT, PT, UP0, 0x80, 0x0 ;  /* 0x000000000000781c */ /* 0x002fda0003f0f008 */
[----:B------:R-:W-:Y:S05]  /*1870*/  @!P0 BRA `(.L_x_15) ;  /* 0xfffffffc00f08947 */ /* 0x000fea000383ffff */
[----:B------:R-:W-:-:S13]  /*1880*/  LOP3.LUT P0, RZ, R3, 0xff, RZ, 0xc0, !PT ;  /* 0x000000ff03ff7812 */ /* 0x000fda000780c0ff */
[----:B------:R-:W-:Y:S05]  /*1890*/  @!P0 EXIT ;  /* 0x000000000000894d */ /* 0x000fea0003800000 */
[----:B------:R-:W2:Y:S01]  /*18a0*/  LDL.64 R8, [R1] ;  /* 0x0000000001087983 */ /* 0x000ea20000100a00 */
[----:B------:R-:W-:Y:S01]  /*18b0*/  SHF.R.S32.HI R4, RZ, 0x1f, R5 ;  /* 0x0000001fff047819 */ /* 0x000fe20000011405 */
[----:B------:R-:W1:Y:S01]  /*18c0*/  S2UR UR4, SR_CgaCtaId ;  /* 0x00000000000479c3 */ /* 0x000e620000008800 */
[----:B------:R-:W-:Y:S01]  /*18d0*/  UMOV UR42, 0x400 ;  /* 0x00000400002a7882 */ /* 0x000fe20000000000 */
[----:B------:R-:W-:Y:S01]  /*18e0*/  UISETP.LT.AND UP0, UPT, UR40, 0x1, UPT ;  /* 0x000000012800788c */ /* 0x000fe2000bf01270 */
[CC--:B------:R-:W-:Y:S01]  /*18f0*/  LEA.HI R3, R4.reuse, R5.reuse, RZ, 0x2 ;  /* 0x0000000504037211 */ /* 0x0c0fe200078f10ff */
[----:B------:R-:W-:Y:S01]  /*1900*/  UIADD3 UR5, UR44, -0x1, URZ ;  /* 0xffffffff2c057890 */ /* 0x000fe2000fffe03f */
[----:B------:R-:W-:Y:S01]  /*1910*/  LEA.HI R4, R4, R5, RZ, 0x5 ;  /* 0x0000000504047211 */ /* 0x000fe200078f28ff */
[----:B------:R-:W-:Y:S01]  /*1920*/  USEL UR43, UR40, 0x1, UP0 ;  /* 0x00000001282b7887 */ /* 0x000fe20008000000 */
[--C-:B------:R-:W-:Y:S01]  /*1930*/  SHF.R.S32.HI R58, RZ, 0x2, R3.reuse ;  /* 0x00000002ff3a7819 */ /* 0x100fe20000011403 */
[----:B------:R-:W3:Y:S01]  /*1940*/  LDC R64, c[0x0][0x658] ;  /* 0x00019600ff407b82 */ /* 0x000ee20000000800 */
[----:B------:R-:W-:Y:S01]  /*1950*/  SHF.R.S32.HI R7, RZ, 0x1f, R3 ;  /* 0x0000001fff077819 */ /* 0x000fe20000011403 */
[----:B------:R-:W-:Y:S01]  /*1960*/  UISETP.NE.AND UP0, UPT, UR5, URZ, UPT ;  /* 0x0000003f0500728c */ /* 0x000fe2000bf05270 */
[----:B------:R-:W-:Y:S01]  /*1970*/  LOP3.LUT R6, R3, 0xfffffffc, RZ, 0xc0, !PT ;  /* 0xfffffffc03067812 */ /* 0x000fe200078ec0ff */
[----:B------:R-:W-:Y:S01]  /*1980*/  ULDC UR8, c[0x0][0x284] ;  /* 0x0000a10000087ab9 */ /* 0x000fe20000000800 */
[----:B------:R-:W-:Y:S01]  /*1990*/  LEA.HI R7, R7, R58, RZ, 0x3 ;  /* 0x0000003a07077211 */ /* 0x000fe200078f18ff */
[----:B------:R-:W-:Y:S01]  /*19a0*/  USEL UR7, URZ, 0x1, UP0 ;  /* 0x000000013f077887 */ /* 0x000fe20008000000 */
[----:B------:R-:W-:Y:S01]  /*19b0*/  SHF.R.S32.HI R3, RZ, 0x5, R4 ;  /* 0x00000005ff037819 */ /* 0x000fe20000011404 */
[----:B------:R-:W4:Y:S01]  /*19c0*/  LDC.64 R62, c[0x0][0x5c8] ;  /* 0x00017200ff3e7b82 */ /* 0x000f220000000a00 */
[----:B------:R-:W-:Y:S01]  /*19d0*/  LOP3.LUT R7, R7, 0xfffffff8, RZ, 0xc0, !PT ;  /* 0xfffffff807077812 */ /* 0x000fe200078ec0ff */
[----:B------:R-:W-:Y:S01]  /*19e0*/  IMAD.IADD R6, R5, 0x1, -R6 ;  /* 0x0000000105067824 */ /* 0x000fe200078e0a06 */
[----:B------:R-:W-:Y:S01]  /*19f0*/  LOP3.LUT R72, R23, 0x1, RZ, 0xfc, !PT ;  /* 0x0000000117487812 */ /* 0x000fe200078efcff */
[----:B------:R-:W-:Y:S01]  /*1a00*/  IMAD.MOV.U32 R5, RZ, RZ, 0x1 ;  /* 0x00000001ff057424 */ /* 0x000fe200078e00ff */
[----:B------:R-:W-:Y:S01]  /*1a10*/  USHF.L.U32 UR47, UR40, 0x1, URZ ;  /* 0x00000001282f7899 */ /* 0x000fe2000800063f */
[----:B------:R-:W-:Y:S01]  /*1a20*/  IMAD.IADD R58, R58, 0x1, -R7 ;  /* 0x000000013a3a7824 */ /* 0x000fe200078e0a07 */
[----:B------:R-:W-:Y:S01]  /*1a30*/  UIADD3 UR43, -UR43, UR40, URZ ;  /* 0x000000282b2b7290 */ /* 0x000fe2000fffe13f */
[----:B------:R-:W0:Y:S01]  /*1a40*/  LDC R65, c[0x0][0x288] ;  /* 0x0000a200ff417b82 */ /* 0x000e220000000800 */
[----:B-1----:R-:W-:Y:S01]  /*1a50*/  ULEA UR42, UR4, UR42, 0x18 ;  /* 0x0000002a042a7291 */ /* 0x002fe2000f8ec03f */
[C-C-:B------:R-:W-:Y:S01]  /*1a60*/  IMAD R69, R3.reuse, -0x10, -R58.reuse ;  /* 0xfffffff003457824 */ /* 0x140fe200078e0a3a */
[--C-:B------:R-:W-:Y:S01]  /*1a70*/  SHF.R.S32.HI R59, RZ, 0x1f, R58.reuse ;  /* 0x0000001fff3b7819 */ /* 0x100fe2000001143a */
[----:B------:R-:W-:Y:S01]  /*1a80*/  USHF.L.U32 UR4, UR5, 0x3, URZ ;  /* 0x0000000305047899 */ /* 0x000fe2000800063f */
[----:B------:R-:W-:Y:S01]  /*1a90*/  IMAD.SHL.U32 R60, R6, 0x2, RZ ;  /* 0x00000002063c7824 */ /* 0x000fe200078e00ff */
[----:B------:R-:W-:Y:S01]  /*1aa0*/  UIADD3 UR5, UR42, 0x480, URZ ;  /* 0x000004802a057890 */ /* 0x000fe2000fffe03f */
[----:B------:R-:W-:Y:S01]  /*1ab0*/  IMAD.U32 R73, RZ, RZ, UR7 ;  /* 0x00000007ff497e24 */ /* 0x000fe2000f8e00ff */
[----:B------:R-:W1:Y:S01]  /*1ac0*/  LDC R67, c[0x0][0x600] ;  /* 0x00018000ff437b82 */ /* 0x000e620000000800 */
[----:B------:R-:W-:Y:S01]  /*1ad0*/  IMAD.WIDE R58, R3, 0x10, R58 ;  /* 0x00000010033a7825 */ /* 0x000fe200078e023a */
[----:B------:R-:W-:Y:S01]  /*1ae0*/  UIADD3 UR6, UR42, 0x1c480, URZ ;  /* 0x0001c4802a067890 */ /* 0x000fe2000fffe03f */
[----:B------:R-:W-:Y:S01]  /*1af0*/  SHF.R.S32.HI R61, RZ, 0x1f, R60 ;  /* 0x0000001fff3d7819 */ /* 0x000fe2000001143c */
[----:B------:R-:W-:Y:S01]  /*1b00*/  USHF.R.U32.HI UR5, URZ, 0x4, UR5 ;  /* 0x000000043f057899 */ /* 0x000fe20008011605 */
[----:B------:R-:W-:Y:S01]  /*1b10*/  IMAD.MOV.U32 R3, RZ, RZ, -0x1 ;  /* 0xffffffffff037424 */ /* 0x000fe200078e00ff */
[----:B------:R-:W-:Y:S01]  /*1b20*/  USHF.R.U32.HI UR6, URZ, 0x4, UR6 ;  /* 0x000000043f067899 */ /* 0x000fe20008011606 */
[----:B------:R-:W-:Y:S01]  /*1b30*/  VIADD R69, R69, UR8 ;  /* 0x0000000845457c36 */ /* 0x000fe20008000000 */
[----:B------:R-:W-:Y:S01]  /*1b40*/  UIADD3 UR48, UR42, 0x390, URZ ;  /* 0x000003902a307890 */ /* 0x000fe2000fffe03f */
[C---:B----4-:R-:W-:Y:S01]  /*1b50*/  SHF.L.U64.HI R63, R62.reuse, 0x3, R63 ;  /* 0x000000033e3f7819 */ /* 0x050fe2000001023f */
[----:B------:R-:W-:Y:S01]  /*1b60*/  ULOP3.LUT UR4, UR4, 0x8, URZ, 0xc0, !UPT ;  /* 0x0000000804047892 */ /* 0x000fe2000f8ec03f */
[-C--:B---3--:R-:W-:Y:S01]  /*1b70*/  SHF.L.U32 R3, R3, R64.reuse, RZ ;  /* 0x0000004003037219 */ /* 0x088fe200000006ff */
[----:B------:R-:W-:Y:S01]  /*1b80*/  ULOP3.LUT UR5, UR5, 0x3fff, URZ, 0xc0, !UPT ;  /* 0x00003fff05057892 */ /* 0x000fe2000f8ec03f */
[----:B------:R-:W-:Y:S01]  /*1b90*/  SHF.L.U32 R64, R5, R64, RZ ;  /* 0x0000004005407219 */ /* 0x000fe200000006ff */
[----:B------:R-:W-:Y:S01]  /*1ba0*/  ULOP3.LUT UR6, UR6, 0x3fff, URZ, 0xc0, !UPT ;  /* 0x00003fff06067892 */ /* 0x000fe2000f8ec03f */
[----:B------:R-:W-:Y:S01]  /*1bb0*/  IMAD.SHL.U32 R62, R62, 0x8, RZ ;  /* 0x000000083e3e7824 */ /* 0x000fe200078e00ff */
[----:B------:R-:W-:Y:S01]  /*1bc0*/  LOP3.LUT R68, RZ, R3, RZ, 0x33, !PT ;  /* 0x00000003ff447212 */ /* 0x000fe200078e33ff */
[----:B0-----:R-:W-:Y:S01]  /*1bd0*/  IMAD R65, R6, -0x2, R65 ;  /* 0xfffffffe06417824 */ /* 0x001fe200078e0241 */
[----:B------:R-:W-:-:S02]  /*1be0*/  ULEA UR44, UR44, UR48, 0x3 ;  /* 0x000000302c2c7291 */ /* 0x000fc4000f8e183f */
[----:B------:R-:W-:Y:S02]  /*1bf0*/  ULOP3.LUT UR49, UR4, 0x8, URZ, 0x3c, !UPT ;  /* 0x0000000804317892 */ /* 0x000fe4000f8e3c3f */
[----:B------:R-:W-:Y:S01]  /*1c00*/  ULOP3.LUT UR45, UR4, 0x18, URZ, 0x3c, !UPT ;  /* 0x00000018042d7892 */ /* 0x000fe2000f8e3c3f */
[----:B-1----:R-:W-:Y:S01]  /*1c10*/  VIADD R67, R67, 0xffffffff ;  /* 0xffffffff43437836 */ /* 0x002fe20000000000 */
[----:B------:R-:W-:Y:S02]  /*1c20*/  ULOP3.LUT UR46, UR5, 0x10000, URZ, 0xfc, !UPT ;  /* 0x00010000052e7892 */ /* 0x000fe4000f8efc3f */
[----:B------:R-:W-:Y:S01]  /*1c30*/  ULOP3.LUT UR41, UR6, 0x10000, URZ, 0xfc, !UPT ;  /* 0x0001000006297892 */ /* 0x000fe2000f8efc3f */
[----:B--2---:R-:W-:-:S11]  /*1c40*/  SHF.L.U64.HI R66, R8, 0x1, R0 ;  /* 0x0000000108427819 */ /* 0x004fd60000010200 */
.L_x_99:
[----:B------:R-:W-:-:S04]  /*1c50*/  SHF.L.U32 R0, R73, 0x1f, RZ ;  /* 0x0000001f49007819 */ /* 0x000fc800000006ff */
[----:B------:R-:W0:Y:S02]  /*1c60*/  SYNCS.PHASECHK.TRANS64.TRYWAIT P0, [UR44+-0x8], R0 ;  /* 0xfffff800ff0075a7 */ /* 0x000e24000800016c */
[----:B01-34-:R-:W-:Y:S05]  /*1c70*/  @!P0 BRA `(.L_x_16) ;  /* 0x0000005c004c8947 */ /* 0x01bfea0003800000 */
.L_x_173:
[----:B------:R-:W-:Y:S02]  /*1c80*/  ULDC UR4, c[0x0][0x28c] ;  /* 0x0000a30000047ab9 */ /* 0x000fe40000000800 */
[----:B------:R-:W-:-:S13]  /*1c90*/  ISETP.LT.AND P0, PT, RZ, UR4, PT ;  /* 0x00000004ff007c0c */ /* 0x000fda000bf01270 */
[----:B------:R-:W-:Y:S05]  /*1ca0*/  @P0 BRA `(.L_x_17) ;  /* 0x0000000000400947 */ /* 0x000fea0003800000 */
[----:B0-----:R-:W-:Y:S01]  /*1cb0*/  MOV R0, 0x0 ;  /* 0x0000000000007802 */ /* 0x001fe20000000f00 */
[----:B------:R-:W-:Y:S01]  /*1cc0*/  ULDC.64 UR4, c[0x4][0x68] ;  /* 0x01001a0000047ab9 */ /* 0x000fe20000000a00 */
[----:B------:R-:W-:Y:S01]  /*1cd0*/  ULDC.64 UR6, c[0x4][0x8] ;  /* 0x0100020000067ab9 */ /* 0x000fe20000000a00 */
[----:B------:R-:W-:Y:S01]  /*1ce0*/  IMAD.U32 R4, RZ, RZ, UR4 ;  /* 0x00000004ff047e24 */ /* 0x000fe2000f8e00ff */
[----:B------:R0:W1:Y:S01]  /*1cf0*/  LDC.64 R14, c[0x4][R0] ;  /* 0x01000000000e7b82 */ /* 0x0000620000000a00 */
[----:B------:R-:W-:Y:S01]  /*1d00*/  IMAD.U32 R5, RZ, RZ, UR5 ;  /* 0x00000005ff057e24 */ /* 0x000fe2000f8e00ff */
[----:B------:R-:W-:Y:S01]  /*1d10*/  ULDC.64 UR4, c[0x4][0x70] ;  /* 0x01001c0000047ab9 */ /* 0x000fe20000000a00 */
[----:B------:R-:W-:Y:S02]  /*1d20*/  IMAD.U32 R10, RZ, RZ, UR6 ;  /* 0x00000006ff0a7e24 */ /* 0x000fe4000f8e00ff */
[----:B------:R-:W-:Y:S02]  /*1d30*/  IMAD.U32 R6, RZ, RZ, UR4 ;  /* 0x00000004ff067e24 */ /* 0x000fe4000f8e00ff */
[----:B------:R-:W-:-:S02]  /*1d40*/  IMAD.U32 R7, RZ, RZ, UR5 ;  /* 0x00000005ff077e24 */ /* 0x000fc4000f8e00ff */
[----:B------:R-:W-:Y:S02]  /*1d50*/  IMAD.U32 R11, RZ, RZ, UR7 ;  /* 0x00000007ff0b7e24 */ /* 0x000fe4000f8e00ff */
[----:B------:R-:W-:Y:S02]  /*1d60*/  IMAD.MOV.U32 R8, RZ, RZ, 0x1e1 ;  /* 0x000001e1ff087424 */ /* 0x000fe400078e00ff */
[----:B------:R-:W-:Y:S02]  /*1d70*/  IMAD.MOV.U32 R12, RZ, RZ, 0x1 ;  /* 0x00000001ff0c7424 */ /* 0x000fe400078e00ff */
[----:B0-----:R-:W-:-:S07]  /*1d80*/  IMAD.MOV.U32 R13, RZ, RZ, RZ ;  /* 0x000000ffff0d7224 */ /* 0x001fce00078e00ff */
[----:B------:R-:W-:-:S07]  /*1d90*/  LEPC R20, `(.L_x_17) ;  /* 0x000000001014794e */ /* 0x000fce0000000000 */
[----:B-1---5:R-:W-:Y:S05]  /*1da0*/  CALL.ABS.NOINC R14 ;  /* 0x000000000e007343 */ /* 0x022fea0003c00000 */
.L_x_17:
[----:B------:R-:W-:-:S13]  /*1db0*/  ISETP.NE.AND P0, PT, R72, 0x3, PT ;  /* 0x000000034800780c */ /* 0x000fda0003f05270 */
[----:B------:R-:W-:Y:S05]  /*1dc0*/  @!P0 BRA `(.L_x_18) ;  /* 0x0000000000048947 */ /* 0x000fea0003800000 */
[----:B------:R-:W-:Y:S01]  /*1dd0*/  BPT.TRAP 0x1 ;  /* 0x000000040000795c */ /* 0x000fe20000300000 */
.L_x_18:
[----:B0-----:R-:W-:Y:S02]  /*1de0*/  IMAD.U32 R3, RZ, RZ, UR39 ;  /* 0x00000027ff037e24 */ /* 0x001fe4000f8e00ff */
[----:B------:R-:W-:-:S03]  /*1df0*/  IMAD.U32 R0, RZ, RZ, UR38 ;  /* 0x00000026ff007e24 */ /* 0x000fc6000f8e00ff */
[----:B------:R-:W-:Y:S02]  /*1e00*/  LEA R3, R3, UR42, 0x3 ;  /* 0x0000002a03037c11 */ /* 0x000fe4000f8e18ff */
[----:B------:R-:W-:-:S04]  /*1e10*/  SHF.L.U32 R0, R0, 0x1f, RZ ;  /* 0x0000001f00007819 */ /* 0x000fc800000006ff */
[----:B------:R0:W1:Y:S01]  /*1e20*/  SYNCS.PHASECHK.TRANS64.TRYWAIT P1, [R3+URZ], R0 ;  /* 0x00000000030075a7 */ /* 0x000062000802017f */
[----:B------:R-:W-:Y:S05]  /*1e30*/  @!P0 BRA `(.L_x_19) ;  /* 0x0000000000048947 */ /* 0x000fea0003800000 */
[----:B------:R-:W-:Y:S01]  /*1e40*/  BPT.TRAP 0x1 ;  /* 0x000000040000795c */ /* 0x000fe20000300000 */
.L_x_19:
[----:B-1----:R-:W-:Y:S05]  /*1e50*/  @P1 BRA `(.L_x_20) ;  /* 0x0000000000081947 */ /* 0x002fea0003800000 */
[----:B------:R-:W1:Y:S02]  /*1e60*/  SYNCS.PHASECHK.TRANS64.TRYWAIT P1, [R3+URZ], R0 ;  /* 0x00000000030075a7 */ /* 0x000e64000802017f */
[----:B-1----:R-:W-:Y:S05]  /*1e70*/  @!P1 BRA `(.L_x_21) ;  /* 0x0000005800e49947 */ /* 0x002fea0003800000 */
.L_x_20:
[----:B------:R-:W-:Y:S05]  /*1e80*/  WARPSYNC.ALL ;  /* 0x0000000000007948 */ /* 0x000fea0003800000 */
[----:B------:R-:W-:Y:S01]  /*1e90*/  ULEA UR4, UR39, UR46, 0x7 ;  /* 0x0000002e27047291 */ /* 0x000fe2000f8e383f */
[----:B------:R-:W-:Y:S01]  /*1ea0*/  WARPGROUP.ARRIVE ;  /* 0x00000000000079c5 */ /* 0x000fe20000000000 */
[----:B------:R-:W-:Y:S01]  /*1eb0*/  ULEA UR6, UR39, UR41, 0x7 ;  /* 0x0000002927067291 */ /* 0x000fe2000f8e383f */
[----:B01----:R-:W-:Y:S01]  /*1ec0*/  IMAD.U32 R0, RZ, RZ, UR43 ;  /* 0x0000002bff007e24 */ /* 0x003fe2000f8e00ff */
[----:B------:R-:W-:Y:S01]  /*1ed0*/  UMOV UR5, 0xc0000010 ;  /* 0xc000001000057882 */ /* 0x000fe20000000000 */
[----:B------:R-:W-:-:S03]  /*1ee0*/  UMOV UR7, 0xc0000010 ;  /* 0xc000001000077882 */ /* 0x000fc60000000000 */
[----:B------:R-:W-:-:S03]  /*1ef0*/  ISETP.GE.AND P1, PT, R0, 0x1, PT ;  /* 0x000000010000780c */ /* 0x000fc60003f26270 */
[----:B------:R-:W-:Y:S03]  /*1f00*/  HGMMA.64x64x16.F32 R24, gdesc[UR4], RZ, !UPT, gsb0 ;  /* 0x00e00000041879f0 */ /* 0x000fe6000c0008ff */
[----:B------:R-:W-:-:S07]  /*1f10*/  WARPGROUP.DEPBAR.LE gsb0, 0x0 ;  /* 0x00008000000079c5 */ /* 0x000fce0000010000 */
[----:B------:R-:W-:Y:S05]  /*1f20*/  @!P1 BRA `(.L_x_22) ;  /* 0x0000000000b49947 */ /* 0x000fea0003800000 */
[----:B------:R-:W-:Y:S01]  /*1f30*/  UIADD3 UR4, UR39, 0x1, URZ ;  /* 0x0000000127047890 */ /* 0x000fe2000fffe03f */
[----:B------:R-:W-:Y:S01]  /*1f40*/  IMAD.U32 R0, RZ, RZ, UR43 ;  /* 0x0000002bff007e24 */ /* 0x000fe2000f8e00ff */
[----:B------:R-:W-:Y:S02]  /*1f50*/  UMOV UR9, UR39 ;  /* 0x0000002700097c82 */ /* 0x000fe40008000000 */
[----:B------:R-:W-:-:S04]  /*1f60*/  UISETP.NE.AND UP0, UPT, UR4, 0x38, UPT ;  /* 0x000000380400788c */ /* 0x000fc8000bf05270 */
[----:B------:R-:W-:Y:S02]  /*1f70*/  USEL UR5, URZ, 0x1, UP0 ;  /* 0x000000013f057887 */ /* 0x000fe40008000000 */
[----:B------:R-:W-:Y:S02]  /*1f80*/  USEL UR8, UR4, URZ, UP0 ;  /* 0x0000003f04087287 */ /* 0x000fe40008000000 */
[----:B------:R-:W-:-:S06]  /*1f90*/  ULOP3.LUT UR5, UR38, UR5, URZ, 0x3c, !UPT ;  /* 0x0000000526057292 */ /* 0x000fcc000f8e3c3f */
[----:B------:R-:W-:-:S07]  /*1fa0*/  IMAD.U32 R5, RZ, RZ, UR5 ;  /* 0x00000005ff057e24 */ /* 0x000fce000f8e00ff */
.L_x_29:
[----:B01----:R-:W-:Y:S05]  /*1fb0*/  @!P0 BRA `(.L_x_23) ;  /* 0x0000000000048947 */ /* 0x003fea0003800000 */
[----:B------:R-:W-:Y:S01]  /*1fc0*/  BPT.TRAP 0x1 ;  /* 0x000000040000795c */ /* 0x000fe20000300000 */
.L_x_23:
[----:B------:R-:W-:Y:S01]  /*1fd0*/  ULEA UR4, UR8, UR42, 0x3 ;  /* 0x0000002a08047291 */ /* 0x000fe2000f8e183f */
[----:B------:R-:W-:-:S08]  /*1fe0*/  SHF.L.U32 R3, R5, 0x1f, RZ ;  /* 0x0000001f05037819 */ /* 0x000fd000000006ff */
[----:B------:R0:W1:Y:S01]  /*1ff0*/  SYNCS.PHASECHK.TRANS64.TRYWAIT P1, [UR4], R3 ;  /* 0x00000003ff0075a7 */ /* 0x0000620008020144 */
[----:B------:R-:W-:Y:S05]  /*2000*/  @!P0 BRA `(.L_x_24) ;  /* 0x0000000000048947 */ /* 0x000fea0003800000 */
[----:B------:R-:W-:Y:S01]  /*2010*/  BPT.TRAP 0x1 ;  /* 0x000000040000795c */ /* 0x000fe20000300000 */
.L_x_24:
[----:B-1----:R-:W-:Y:S05]  /*2020*/  @P1 BRA `(.L_x_25) ;  /* 0x0000000000081947 */ /* 0x002fea0003800000 */
[----:B------:R-:W1:Y:S02]  /*2030*/  SYNCS.PHASECHK.TRANS64.TRYWAIT P1, [UR4], R3 ;  /* 0x00000003ff0075a7 */ /* 0x000e640008020144 */
[----:B-1----:R-:W-:Y:S05]  /*2040*/  @!P1 BRA `(.L_x_26) ;  /* 0x0000005800849947 */ /* 0x002fea0003800000 */
.L_x_25:
[----:B------:R-:W-:Y:S01]  /*2050*/  ULEA UR4, UR8, UR46, 0x7 ;  /* 0x0000002e08047291 */ /* 0x000fe2000f8e383f */
[----:B------:R-:W-:Y:S01]  /*2060*/  WARPGROUP.ARRIVE ;  /* 0x00000000000079c5 */ /* 0x000fe20000000000 */
[----:B------:R-:W-:Y:S01]  /*2070*/  ULEA UR6, UR8, UR41, 0x7 ;  /* 0x0000002908067291 */ /* 0x000fe2000f8e383f */
[----:B------:R-:W-:Y:S01]  /*2080*/  UMOV UR5, 0xc0000010 ;  /* 0xc000001000057882 */ /* 0x000fe20000000000 */
[----:B------:R-:W-:-:S07]  /*2090*/  UMOV UR7, 0xc0000010 ;  /* 0xc000001000077882 */ /* 0x000fce0000000000 */
[----:B------:R-:W-:Y:S03]  /*20a0*/  HGMMA.64x64x16.F32 R24, gdesc[UR4], R24, gsb0 ;  /* 0x00e00000041879f0 */ /* 0x000fe60008000818 */
[----:B------:R-:W-:Y:S02]  /*20b0*/  WARPGROUP.DEPBAR.LE gsb0, 0x0 ;  /* 0x00008000000079c5 */ /* 0x000fe40000010000 */
[----:B------:R-:W-:Y:S05]  /*20c0*/  @!P0 BRA `(.L_x_27) ;  /* 0x0000000000048947 */ /* 0x000fea0003800000 */
[----:B------:R-:W-:Y:S01]  /*20d0*/  BPT.TRAP 0x1 ;  /* 0x000000040000795c */ /* 0x000fe20000300000 */
.L_x_27:
[----:B------:R-:W-:Y:S01]  /*20e0*/  ULEA UR4, UR9, UR42, 0x3 ;  /* 0x0000002a09047291 */ /* 0x000fe2000f8e183f */
[----:B------:R-:W-:-:S03]  /*20f0*/  ISETP.GT.U32.AND P1, PT, R23, 0x1, PT ;  /* 0x000000011700780c */ /* 0x000fc60003f24070 */
[----:B------:R-:W-:-:S04]  /*2100*/  UIADD3 UR4, UR4, 0x1c0, URZ ;  /* 0x000001c004047890 */ /* 0x000fc8000fffe03f */
[----:B------:R-:W-:-:S09]  /*2110*/  UPRMT UR4, URZ, 0x654, UR4 ;  /* 0x000006543f047896 */ /* 0x000fd20008000004 */
[----:B------:R-:W-:Y:S01]  /*2120*/  SYNCS.ARRIVE.TRANS64.RED.A1T0 RZ, [UR4], RZ ;  /* 0x000000ffffff79a7 */ /* 0x000fe20008100404 */
[----:B------:R-:W-:Y:S05]  /*2130*/  @P1 BRA `(.L_x_28) ;  /* 0x0000000000041947 */ /* 0x000fea0003800000 */
[----:B------:R-:W-:Y:S01]  /*2140*/  BPT.TRAP 0x1 ;  /* 0x000000040000795c */ /* 0x000fe20000300000 */
.L_x_28:
[----:B------:R-:W-:Y:S01]  /*2150*/  UIADD3 UR8, UR8, 0x1, URZ ;  /* 0x0000000108087890 */ /* 0x000fe2000fffe03f */
[C---:B------:R-:W-:Y:S01]  /*2160*/  ISETP.GT.AND P1, PT, R0.reuse, 0x1, PT ;  /* 0x000000010000780c */ /* 0x040fe20003f24270 */
[----:B------:R-:W-:Y:S01]  /*2170*/  UIADD3 UR9, UR9, 0x1, URZ ;  /* 0x0000000109097890 */ /* 0x000fe2000fffe03f */
[----:B------:R-:W-:Y:S01]  /*2180*/  VIADD R0, R0, 0xffffffff ;  /* 0xffffffff00007836 */ /* 0x000fe20000000000 */
[----:B------:R-:W-:Y:S02]  /*2190*/  UISETP.NE.AND UP0, UPT, UR8, 0x38, UPT ;  /* 0x000000380800788c */ /* 0x000fe4000bf05270 */
[----:B------:R-:W-:Y:S02]  /*21a0*/  UISETP.NE.AND UP1, UPT, UR9, 0x38, UPT ;  /* 0x000000380900788c */ /* 0x000fe4000bf25270 */
[----:B------:R-:W-:Y:S02]  /*21b0*/  USEL UR4, URZ, 0x1, UP0 ;  /* 0x000000013f047887 */ /* 0x000fe40008000000 */
[----:B------:R-:W-:-:S02]  /*21c0*/  USEL UR8, UR8, URZ, UP0 ;  /* 0x0000003f08087287 */ /* 0x000fc40008000000 */
[----:B------:R-:W-:Y:S02]  /*21d0*/  USEL UR9, UR9, URZ, UP1 ;  /* 0x0000003f09097287 */ /* 0x000fe40008800000 */
[----:B------:R-:W-:Y:S01]  /*21e0*/  LOP3.LUT R5, R5, UR4, RZ, 0x3c, !PT ;  /* 0x0000000405057c12 */ /* 0x000fe2000f8e3cff */
[----:B------:R-:W-:Y:S09]  /*21f0*/  @P1 BRA `(.L_x_29) ;  /* 0xfffffffc006c1947 */ /* 0x000ff2000383ffff */
.L_x_22:
[----:B------:R-:W2:Y:S01]  /*2200*/  LDC R0, c[0x0][0x28c] ;  /* 0x0000a300ff007b82 */ /* 0x000ea20000000800 */
[----:B01----:R-:W-:-:S04]  /*2210*/  IMAD.U32 R3, RZ, RZ, UR49 ;  /* 0x00000031ff037e24 */ /* 0x003fc8000f8e00ff */
[----:B------:R0:W-:Y:S01]  /*2220*/  SYNCS.ARRIVE.TRANS64.A1T0 RZ, [R3+UR48], RZ ;  /* 0x000000ff03ff79a7 */ /* 0x0001e20008100030 */
[----:B--2---:R-:W-:-:S13]  /*2230*/  ISETP.GE.AND P1, PT, R0, 0x1, PT ;  /* 0x000000010000780c */ /* 0x004fda0003f26270 */
[----:B0-----:R-:W-:Y:S05]  /*2240*/  @!P1 BRA `(.L_x_30) ;  /* 0x0000000000349947 */ /* 0x001fea0003800000 */
[----:B------:R-:W-:Y:S05]  /*2250*/  @!P0 BRA `(.L_x_31) ;  /* 0x0000000000048947 */ /* 0x000fea0003800000 */
[----:B------:R-:W-:Y:S01]  /*2260*/  BPT.TRAP 0x1 ;  /* 0x000000040000795c */ /* 0x000fe20000300000 */
.L_x_31:
[----:B------:R-:W-:Y:S01]  /*2270*/  UIADD3 UR6, UR39, UR43, URZ ;  /* 0x0000002b27067290 */ /* 0x000fe2000fffe03f */
[----:B------:R-:W-:-:S03]  /*2280*/  ISETP.GT.U32.AND P0, PT, R23, 0x1, PT ;  /* 0x000000011700780c */ /* 0x000fc60003f04070 */
[----:B------:R-:W-:-:S04]  /*2290*/  USHF.R.U32.HI UR4, URZ, 0x3, UR6 ;  /* 0x000000033f047899 */ /* 0x000fc80008011606 */
[----:B------:R-:W-:-:S04]  /*22a0*/  UIMAD.WIDE.U32 UR4, UR4, 0x24924925, URZ ;  /* 0x24924925040478a5 */ /* 0x000fc8000f8e003f */
[----:B------:R-:W-:-:S04]  /*22b0*/  UIMAD UR4, UR5, -0x38, UR6 ;  /* 0xffffffc8050478a4 */ /* 0x000fc8000f8e0206 */
[----:B------:R-:W-:-:S04]  /*22c0*/  ULEA UR4, UR4, UR42, 0x3 ;  /* 0x0000002a04047291 */ /* 0x000fc8000f8e183f */
[----:B------:R-:W-:-:S04]  /*22d0*/  UIADD3 UR4, UR4, 0x1c0, URZ ;  /* 0x000001c004047890 */ /* 0x000fc8000fffe03f */
[----:B------:R-:W-:-:S09]  /*22e0*/  UPRMT UR4, URZ, 0x654, UR4 ;  /* 0x000006543f047896 */ /* 0x000fd20008000004 */
[----:B------:R-:W-:Y:S01]  /*22f0*/  SYNCS.ARRIVE.TRANS64.RED.A1T0 RZ, [UR4], RZ ;  /* 0x000000ffffff79a7 */ /* 0x000fe20008100404 */
[----:B------:R-:W-:Y:S05]  /*2300*/  @P0 BRA `(.L_x_30) ;  /* 0x0000000000040947 */ /* 0x000fea0003800000 */
[----:B------:R-:W-:Y:S01]  /*2310*/  BPT.TRAP 0x1 ;  /* 0x000000040000795c */ /* 0x000fe20000300000 */
.L_x_30:
[----:B------:R-:W-:Y:S01]  /*2320*/  SHF.L.U32 R0, R73, 0x1f, RZ ;  /* 0x0000001f49007819 */ /* 0x000fe200000006ff */
[----:B------:R-:W-:Y:S01]  /*2330*/  UIADD3 UR39, UR39, UR47, URZ ;  /* 0x0000002f27277290 */ /* 0x000fe2000fffe03f */
[----:B------:R-:W-:Y:S01]  /*2340*/  SHF.R.S32.HI R9, RZ, 0x1f, R19 ;  /* 0x0000001fff097819 */ /* 0x000fe20000011413 */
[----:B------:R-:W-:Y:S01]  /*2350*/  UISETP.GE.U32.AND UP1, UPT, UR47, 0x38, UPT ;  /* 0x000000382f00788c */ /* 0x000fe2000bf26070 */
[----:B------:R-:W0:Y:S01]  /*2360*/  SYNCS.PHASECHK.TRANS64.TRYWAIT P0, [UR44+0x8], R0 ;  /* 0x00000800ff0075a7 */ /* 0x000e22000800016c */
[----:B------:R-:W-:-:S04]  /*2370*/  UISETP.GT.U32.AND UP0, UPT, UR39, 0x37, UPT ;  /* 0x000000372700788c */ /* 0x000fc8000bf04070 */
[----:B------:R-:W-:-:S04]  /*2380*/  UISETP.LT.U32.AND UP0, UPT, UR47, 0x38, UP0 ;  /* 0x000000382f00788c */ /* 0x000fc80008701070 */
[----:B------:R-:W-:Y:S02]  /*2390*/  USEL UR6, URZ, 0x1, !UP0 ;  /* 0x000000013f067887 */ /* 0x000fe4000c000000 */
[----:B------:R-:W-:Y:S02]  /*23a0*/  @UP1 USHF.R.U32.HI UR4, URZ, 0x3, UR39 ;  /* 0x000000033f041899 */ /* 0x000fe40008011627 */
[----:B------:R-:W-:Y:S02]  /*23b0*/  ULOP3.LUT UR38, UR38, UR6, URZ, 0x3c, !UPT ;  /* 0x0000000626267292 */ /* 0x000fe4000f8e3c3f */
[----:B------:R-:W-:-:S04]  /*23c0*/  @UP1 UIMAD.WIDE.U32 UR4, UR4, 0x24924925, URZ ;  /* 0x24924925040418a5 */ /* 0x000fc8000f8e003f */
[----:B------:R-:W-:Y:S01]  /*23d0*/  @UP1 ULOP3.LUT UR38, UR38, 0x1, UR5, 0x78, !UPT ;  /* 0x0000000126261892 */ /* 0x000fe2000f8e7805 */
[----:B0-----:R-:W-:Y:S11]  /*23e0*/  @!P0 BRA `(.L_x_32) ;  /* 0x0000005400b48947 */ /* 0x001ff60003800000 */
.L_x_174:
[----:B------:R-:W-:Y:S01]  /*23f0*/  ULDC.64 UR4, c[0x0][0x5d0] ;  /* 0x0001740000047ab9 */ /* 0x000fe20000000a00 */
[----:B------:R-:W-:Y:S01]  /*2400*/  ULDC UR6, c[0x0][0x284] ;  /* 0x0000a10000067ab9 */ /* 0x000fe20000000800 */
[----:B0-----:R-:W-:Y:S02]  /*2410*/  IMAD R0, R9, UR4, RZ ;  /* 0x0000000409007c24 */ /* 0x001fe4000f8e02ff */
[----:B------:R-:W-:Y:S02]  /*2420*/  IMAD.SHL.U32 R12, R18, 0x40, RZ ;  /* 0x00000040120c7824 */ /* 0x000fe400078e00ff */
[C---:B------:R-:W-:Y:S02]  /*2430*/  IMAD R3, R19.reuse, UR5, R0 ;  /* 0x0000000513037c24 */ /* 0x040fe4000f8e0200 */
[----:B------:R-:W-:Y:S01]  /*2440*/  IMAD.SHL.U32 R0, R22, 0x40, RZ ;  /* 0x0000004016007824 */ /* 0x000fe200078e00ff */
[----:B------:R-:W-:Y:S01]  /*2450*/  SHF.R.S32.HI R13, RZ, 0x1f, R12 ;  /* 0x0000001fff0d7819 */ /* 0x000fe2000001140c */
[----:B------:R-:W-:Y:S01]  /*2460*/  IMAD.WIDE.U32 R4, R19, UR4, R60 ;  /* 0x0000000413047c25 */ /* 0x000fe2000f8e003c */
[----:B------:R-:W-:-:S02]  /*2470*/  ULDC.64 UR4, c[0x0][0x5c8] ;  /* 0x0001720000047ab9 */ /* 0x000fc40000000a00 */
[----:B------:R-:W-:Y:S01]  /*2480*/  ISETP.GE.AND P0, PT, R0, UR6, PT ;  /* 0x0000000600007c0c */ /* 0x000fe2000bf06270 */
[----:B------:R-:W-:Y:S01]  /*2490*/  ULDC UR6, c[0x0][0x288] ;  /* 0x0000a20000067ab9 */ /* 0x000fe20000000800 */
[----:B------:R-:W-:Y:S01]  /*24a0*/  IADD3 R4, P1, R12, R4, RZ ;  /* 0x000000040c047210 */ /* 0x000fe20007f3e0ff */
[----:B------:R-:W-:Y:S01]  /*24b0*/  IMAD.WIDE R20, R22, 0x40, R58 ;  /* 0x0000004016147825 */ /* 0x000fe200078e023a */
[----:B------:R-:W-:Y:S02]  /*24c0*/  ISETP.GE.OR P0, PT, R12, UR6, P0 ;  /* 0x000000060c007c0c */ /* 0x000fe40008706670 */
[----:B------:R-:W-:Y:S01]  /*24d0*/  IADD3.X R5, R13, R5, R3, P1, !PT ;  /* 0x000000050d057210 */ /* 0x000fe20000ffe403 */
[----:B------:R-:W-:-:S04]  /*24e0*/  IMAD R7, R21, UR4, RZ ;  /* 0x0000000415077c24 */ /* 0x000fc8000f8e02ff */
[C---:B------:R-:W-:Y:S02]  /*24f0*/  IMAD R7, R20.reuse, UR5, R7 ;  /* 0x0000000514077c24 */ /* 0x040fe4000f8e0207 */
[----:B------:R-:W-:-:S04]  /*2500*/  IMAD.WIDE.U32 R70, R20, UR4, R4 ;  /* 0x0000000414467c25 */ /* 0x000fc8000f8e0004 */
[----:B------:R-:W-:Y:S05]  /*2510*/  @P0 BRA `(.L_x_33) ;  /* 0x0000002000580947 */ /* 0x000fea0003800000 */
[----:B-----5:R-:W-:Y:S01]  /*2520*/  FSETP.NEU.AND P0, PT, R57, RZ, PT ;  /* 0x000000ff3900720b */ /* 0x020fe20003f0d000 */
[----:B------:R-:W-:Y:S01]  /*2530*/  IMAD.IADD R22, R65, 0x1, -R12 ;  /* 0x0000000141167824 */ /* 0x000fe200078e0a0c */
[----:B------:R-:W-:Y:S01]  /*2540*/  BSSY B0, `(.L_x_33) ;  /* 0x0000213000007945 */ /* 0x000fe20003800000 */
[----:B------:R-:W-:Y:S02]  /*2550*/  IMAD.IADD R0, R69, 0x1, -R0 ;  /* 0x0000000145007824 */ /* 0x000fe400078e0a00 */
[----:B------:R-:W-:Y:S01]  /*2560*/  IMAD.IADD R7, R71, 0x1, R7 ;  /* 0x0000000147077824 */ /* 0x000fe200078e0207 */
[----:B------:R-:W-:-:S04]  /*2570*/  ISETP.GT.AND P2, PT, R22, RZ, PT ;  /* 0x000000ff1600720c */ /* 0x000fc80003f44270 */
[----:B------:R-:W-:-:S03]  /*2580*/  ISETP.GT.AND P1, PT, R0, RZ, P2 ;  /* 0x000000ff0000720c */ /* 0x000fc60001724270 */
[----:B------:R-:W-:Y:S10]  /*2590*/  @!P0 BRA `(.L_x_34) ;  /* 0x0000001400dc8947 */ /* 0x000ff40003800000 */
[----:B------:R-:W0:Y:S01]  /*25a0*/  LDC.64 R74, c[0x0][0x5b8] ;  /* 0x00016e00ff4a7b82 */ /* 0x000e220000000a00 */
[----:B------:R-:W-:-:S07]  /*25b0*/  ULDC.64 UR4, c[0x0][0x5c0] ;  /* 0x0001700000047ab9 */ /* 0x000fce0000000a00 */
[----:B------:R-:W1:Y:S08]  /*25c0*/  LDC.64 R76, c[0x0][0x5b0] ;  /* 0x00016c00ff4c7b82 */ /* 0x000e700000000a00 */
[----:B------:R-:W2:Y:S01]  /*25d0*/  LDC.64 R78, c[0x0][0x5a8] ;  /* 0x00016a00ff4e7b82 */ /* 0x000ea20000000a00 */
[-C--:B0-----:R-:W-:Y:S02]  /*25e0*/  IMAD R6, R9, R74.reuse, RZ ;  /* 0x0000004a09067224 */ /* 0x081fe400078e02ff */
[----:B------:R-:W-:-:S04]  /*25f0*/  IMAD.WIDE.U32 R4, R19, R74, R60 ;  /* 0x0000004a13047225 */ /* 0x000fc800078e003c */
[----:B------:R-:W-:Y:S01]  /*2600*/  IMAD R71, R19, R75, R6 ;  /* 0x0000004b13477224 */ /* 0x000fe200078e0206 */
[----:B------:R-:W-:Y:S01]  /*2610*/  IADD3 R8, P0, R12, R4, RZ ;  /* 0x000000040c087210 */ /* 0x000fe20007f1e0ff */
[----:B-1----:R-:W-:-:S03]  /*2620*/  IMAD R3, R21, R76, RZ ;  /* 0x0000004c15037224 */ /* 0x002fc600078e02ff */
[----:B------:R-:W-:Y:S01]  /*2630*/  IADD3.X R9, R13, R5, R71, P0, !PT ;  /* 0x000000050d097210 */ /* 0x000fe200007fe447 */
[C---:B------:R-:W-:Y:S02]  /*2640*/  IMAD R75, R20.reuse, R77, R3 ;  /* 0x0000004d144b7224 */ /* 0x040fe400078e0203 */
[----:B------:R-:W-:-:S04]  /*2650*/  IMAD.WIDE.U32 R4, R20, R76, R8 ;  /* 0x0000004c14047225 */ /* 0x000fc800078e0008 */
[----:B------:R-:W-:Y:S01]  /*2660*/  IMAD.IADD R3, R5, 0x1, R75 ;  /* 0x0000000105037824 */ /* 0x000fe200078e024b */
[----:B--2---:R-:W-:-:S04]  /*2670*/  LEA R10, P0, R4, R78, 0x1 ;  /* 0x0000004e040a7211 */ /* 0x004fc800078008ff */
[----:B------:R-:W-:-:S05]  /*2680*/  LEA.HI.X R11, R4, R79, R3, 0x1, P0 ;  /* 0x0000004f040b7211 */ /* 0x000fca00000f0c03 */
[----:B------:R-:W2:Y:S01]  /*2690*/  @P1 LDG.E.LTC128B.U16 R3, desc[UR36][R10.64] ;  /* 0x000000240a031981 */ /* 0x000ea2000c1e1520 */
[----:B------:R-:W-:Y:S01]  /*26a0*/  IMAD.WIDE.U32 R4, R20, R76, R12 ;  /* 0x0000004c14047225 */ /* 0x000fe200078e000c */
[----:B------:R-:W-:Y:S02]  /*26b0*/  BSSY B1, `(.L_x_35) ;  /* 0x0000015000017945 */ /* 0x000fe40003800000 */
[----:B------:R-:W-:-:S04]  /*26c0*/  IADD3 R14, P0, R60, R4, RZ ;  /* 0x000000043c0e7210 */ /* 0x000fc80007f1e0ff */
[----:B------:R-:W-:Y:S02]  /*26d0*/  IADD3.X R15, R61, R75, R5, P0, !PT ;  /* 0x0000004b3d0f7210 */ /* 0x000fe400007fe405 */
[----:B------:R-:W-:Y:S01]  /*26e0*/  LEA R6, P0, R70, UR4, 0x1 ;  /* 0x0000000446067c11 */ /* 0x000fe2000f8008ff */
[----:B------:R-:W-:-:S03]  /*26f0*/  IMAD.WIDE.U32 R14, R19, R74, R14 ;  /* 0x0000004a130e7225 */ /* 0x000fc600078e000e */
[----:B------:R-:W-:Y:S02]  /*2700*/  LEA.HI.X R7, R70, UR5, R7, 0x1, P0 ;  /* 0x0000000546077c11 */ /* 0x000fe400080f0c07 */
[----:B------:R-:W-:-:S04]  /*2710*/  ISETP.GT.AND P0, PT, R22, 0x1, PT ;  /* 0x000000011600780c */ /* 0x000fc80003f04270 */
[----:B------:R-:W-:Y:S01]  /*2720*/  ISETP.GT.AND P3, PT, R0, RZ, P0 ;  /* 0x000000ff0000720c */ /* 0x000fe20000764270 */
[----:B--2---:R-:W-:-:S05]  /*2730*/  HADD2.F32 R4, -RZ, R3.H0_H0 ;  /* 0x20000003ff047230 */ /* 0x004fca0000004100 */
[----:B------:R-:W-:Y:S01]  /*2740*/  FMUL R5, R4, R57 ;  /* 0x0000003904057220 */ /* 0x000fe20000400000 */
[----:B------:R-:W-:-:S03]  /*2750*/  LEA R4, P4, R14, R78, 0x1 ;  /* 0x0000004e0e047211 */ /* 0x000fc600078808ff */
[----:B------:R-:W-:-:S05]  /*2760*/  FFMA R5, R24, R56, R5 ;  /* 0x0000003818057223 */ /* 0x000fca0000000005 */
[----:B------:R-:W-:Y:S01]  /*2770*/  F2FP.F16.F32.PACK_AB R10, RZ, R5 ;  /* 0x00000005ff0a723e */ /* 0x000fe200000000ff */
[----:B------:R-:W-:-:S03]  /*2780*/  IMAD.IADD R5, R71, 0x1, R15 ;  /* 0x0000000147057824 */ /* 0x000fc600078e020f */
[----:B------:R-:W-:Y:S01]  /*2790*/  PRMT R11, R10, 0x7610, R11 ;  /* 0x000076100a0b7816 */ /* 0x000fe2000000000b */
[----:B------:R-:W-:Y:S01]  /*27a0*/  IMAD.SHL.U32 R10, R76, 0x8, RZ ;  /* 0x000000084c0a7824 */ /* 0x000fe200078e00ff */
[----:B------:R-:W-:-:S03]  /*27b0*/  LEA.HI.X R5, R14, R79, R5, 0x1, P4 ;  /* 0x0000004f0e057211 */ /* 0x000fc600020f0c05 */
[----:B------:R0:W-:Y:S02]  /*27c0*/  @P1 STG.E.U16 desc[UR36][R6.64], R11 ;  /* 0x0000000b06001986 */ /* 0x0001e4000c101524 */
[----:B0-----:R-:W-:Y:S01]  /*27d0*/  SHF.L.U64.HI R11, R76, 0x3, R77 ;  /* 0x000000034c0b7819 */ /* 0x001fe2000001024d */
[----:B------:R-:W-:Y:S06]  /*27e0*/  @!P3 BRA `(.L_x_36) ;  /* 0x000000000004b947 */ /* 0x000fec0003800000 */
[----:B------:R0:W5:Y:S02]  /*27f0*/  LDG.E.LTC128B.U16 R3, desc[UR36][R4.64+0x2] ;  /* 0x0000022404037981 */ /* 0x000164000c1e1520 */
.L_x_36:
[----:B------:R-:W-:Y:S05]  /*2800*/  BSYNC B1 ;  /* 0x0000000000017941 */ /* 0x000fea0003800000 */
.L_x_35:
[----:B-----5:R-:W-:Y:S01]  /*2810*/  HADD2.F32 R14, -RZ, R3.H0_H0 ;  /* 0x20000003ff0e7230 */ /* 0x020fe20000004100 */
[----:B------:R-:W-:Y:S01]  /*2820*/  ISETP.GT.AND P2, PT, R0, 0x8, P2 ;  /* 0x000000080000780c */ /* 0x000fe20001744270 */
[----:B------:R-:W-:Y:S01]  /*2830*/  IMAD.WIDE.U32 R10, R20, R76, R10 ;  /* 0x0000004c140a7225 */ /* 0x000fe200078e000a */
[----:B------:R-:W-:-:S03]  /*2840*/  PRMT R18, R3, 0x7610, R18 ;  /* 0x0000761003127816 */ /* 0x000fc60000000012 */
[----:B------:R-:W-:Y:S01]  /*2850*/  FMUL R14, R14, R57 ;  /* 0x000000390e0e7220 */ /* 0x000fe20000400000 */
[----:B------:R-:W-:Y:S01]  /*2860*/  IMAD.IADD R75, R75, 0x1, R11 ;  /* 0x000000014b4b7824 */ /* 0x000fe200078e020b */
[----:B------:R-:W-:Y:S02]  /*2870*/  IADD3 R8, P1, R8, R10, RZ ;  /* 0x0000000a08087210 */ /* 0x000fe40007f3e0ff */
[----:B------:R-:W-:-:S03]  /*2880*/  FFMA R25, R25, R56, R14 ;  /* 0x0000003819197223 */ /* 0x000fc6000000000e */
[----:B------:R-:W-:Y:S01]  /*2890*/  IMAD.X R9, R75, 0x1, R9, P1 ;  /* 0x000000014b097824 */ /* 0x000fe200008e0609 */
[C---:B------:R-:W-:Y:S02]  /*28a0*/  LEA R14, P1, R8.reuse, R78, 0x1 ;  /* 0x0000004e080e7211 */ /* 0x040fe400078208ff */
[----:B------:R-:W-:Y:S02]  /*28b0*/  F2FP.F16.F32.PACK_AB R25, RZ, R25 ;  /* 0x00000019ff19723e */ /* 0x000fe400000000ff */
[----:B------:R-:W-:-:S03]  /*28c0*/  LEA.HI.X R15, R8, R79, R9, 0x1, P1 ;  /* 0x0000004f080f7211 */ /* 0x000fc600008f0c09 */
[----:B------:R1:W-:Y:S04]  /*28d0*/  @P3 STG.E.U16 desc[UR36][R6.64+0x2], R25 ;  /* 0x0000021906003986 */ /* 0x0003e8000c101524 */
[----:B------:R-:W2:Y:S01]  /*28e0*/  @P2 LDG.E.LTC128B.U16 R18, desc[UR36][R14.64] ;  /* 0x000000240e122981 */ /* 0x000ea2000c1e1520 */
[----:B------:R-:W-:Y:S01]  /*28f0*/  IADD3 R12, P1, P3, R60, R10, R12 ;  /* 0x0000000a3c0c7210 */ /* 0x000fe20007b3e00c */
[----:B------:R-:W-:Y:S01]  /*2900*/  BSSY B1, `(.L_x_37) ;  /* 0x0000011000017945 */ /* 0x000fe20003800000 */
[C---:B------:R-:W-:Y:S02]  /*2910*/  SHF.L.U64.HI R11, R62.reuse, 0x1, R63 ;  /* 0x000000013e0b7819 */ /* 0x040fe4000001023f */
[----:B------:R-:W-:Y:S02]  /*2920*/  IADD3.X R13, R61, R75, R13, P1, P3 ;  /* 0x0000004b3d0d7210 */ /* 0x000fe40000fe640d */
[----:B------:R-:W-:-:S02]  /*2930*/  LEA R10, P1, R62, R6, 0x1 ;  /* 0x000000063e0a7211 */ /* 0x000fc400078208ff */
[----:B------:R-:W-:Y:S01]  /*2940*/  ISETP.GT.AND P0, PT, R0, 0x8, P0 ;  /* 0x000000080000780c */ /* 0x000fe20000704270 */
[----:B------:R-:W-:-:S04]  /*2950*/  IMAD.WIDE.U32 R12, R19, R74, R12 ;  /* 0x0000004a130c7225 */ /* 0x000fc800078e000c */
[----:B------:R-:W-:Y:S02]  /*2960*/  IMAD.X R11, R11, 0x1, R7, P1 ;  /* 0x000000010b0b7824 */ /* 0x000fe400008e0607 */
[----:B------:R-:W-:Y:S02]  /*2970*/  IMAD.IADD R9, R71, 0x1, R13 ;  /* 0x0000000147097824 */ /* 0x000fe400078e020d */
[----:B--2---:R-:W-:-:S05]  /*2980*/  HADD2.F32 R8, -RZ, R18.H0_H0 ;  /* 0x20000012ff087230 */ /* 0x004fca0000004100 */
[----:B------:R-:W-:Y:S01]  /*2990*/  FMUL R3, R8, R57 ;  /* 0x0000003908037220 */ /* 0x000fe20000400000 */
[----:B------:R-:W-:-:S03]  /*29a0*/  LEA R8, P3, R12, R78, 0x1 ;  /* 0x0000004e0c087211 */ /* 0x000fc600078608ff */
[----:B------:R-:W-:Y:S01]  /*29b0*/  FFMA R3, R26, R56, R3 ;  /* 0x000000381a037223 */ /* 0x000fe20000000003 */
[----:B------:R-:W-:-:S04]  /*29c0*/  LEA.HI.X R9, R12, R79, R9, 0x1, P3 ;  /* 0x0000004f0c097211 */ /* 0x000fc800018f0c09 */
[----:B------:R-:W-:-:S05]  /*29d0*/  F2FP.F16.F32.PACK_AB R3, RZ, R3 ;  /* 0x00000003ff03723e */ /* 0x000fca00000000ff */
[----:B------:R1:W-:Y:S01]  /*29e0*/  @P2 STG.E.U16 desc[UR36][R10.64], R3 ;  /* 0x000000030a002986 */ /* 0x0003e2000c101524 */
[----:B------:R-:W-:Y:S05]  /*29f0*/  @!P0 BRA `(.L_x_38) ;  /* 0x0000000000048947 */ /* 0x000fea0003800000 */
[----:B------:R2:W5:Y:S02]  /*2a00*/  LDG.E.LTC128B.U16 R18, desc[UR36][R8.64+0x2] ;  /* 0x0000022408127981 */ /* 0x000564000c1e1520 */
.L_x_38:
[----:B------:R-:W-:Y:S05]  /*2a10*/  BSYNC B1 ;  /* 0x0000000000017941 */ /* 0x000fea0003800000 */
.L_x_37:
[----:B-----5:R-:W-:Y:S01]  /*2a20*/  HADD2.F32 R12, -RZ, R18.H0_H0 ;  /* 0x20000012ff0c7230 */ /* 0x020fe20000004100 */
[----:B------:R-:W-:Y:S01]  /*2a30*/  ISETP.GT.AND P1, PT, R22, 0x8, PT ;  /* 0x000000081600780c */ /* 0x000fe20003f24270 */
[----:B------:R-:W-:Y:S03]  /*2a40*/  BSSY B1, `(.L_x_39) ;  /* 0x0000008000017945 */ /* 0x000fe60003800000 */
[----:B------:R-:W-:Y:S01]  /*2a50*/  FMUL R12, R12, R57 ;  /* 0x000000390c0c7220 */ /* 0x000fe20000400000 */
[----:B------:R-:W-:-:S03]  /*2a60*/  ISETP.GT.AND P2, PT, R0, RZ, P1 ;  /* 0x000000ff0000720c */ /* 0x000fc60000f44270 */
[----:B------:R-:W-:-:S05]  /*2a70*/  FFMA R12, R27, R56, R12 ;  /* 0x000000381b0c7223 */ /* 0x000fca000000000c */
[----:B------:R-:W-:-:S05]  /*2a80*/  F2FP.F16.F32.PACK_AB R12, RZ, R12 ;  /* 0x0000000cff0c723e */ /* 0x000fca00000000ff */
[----:B------:R3:W-:Y:S01]  /*2a90*/  @P0 STG.E.U16 desc[UR36][R10.64+0x2], R12 ;  /* 0x0000020c0a000986 */ /* 0x0007e2000c101524 */
[----:B------:R-:W-:Y:S05]  /*2aa0*/  @!P2 BRA `(.L_x_40) ;  /* 0x000000000004a947 */ /* 0x000fea0003800000 */
[----:B------:R4:W5:Y:S02]  /*2ab0*/  LDG.E.LTC128B.U16 R18, desc[UR36][R4.64+0x10] ;  /* 0x0000102404127981 */ /* 0x000964000c1e1520 */
.L_x_40:
[----:B------:R-:W-:Y:S05]  /*2ac0*/  BSYNC B1 ;  /* 0x0000000000017941 */ /* 0x000fea0003800000 */
.L_x_39:
[----:B---3-5:R-:W-:Y:S01]  /*2ad0*/  HADD2.F32 R12, -RZ, R18.H0_H0 ;  /* 0x20000012ff0c7230 */ /* 0x028fe20000004100 */
[----:B------:R-:W-:Y:S01]  /*2ae0*/  ISETP.GT.AND P0, PT, R22, 0x9, PT ;  /* 0x000000091600780c */ /* 0x000fe20003f04270 */
[----:B------:R-:W-:Y:S03]  /*2af0*/  BSSY B1, `(.L_x_41) ;  /* 0x0000008000017945 */ /* 0x000fe60003800000 */
[----:B-1----:R-:W-:Y:S01]  /*2b00*/  FMUL R3, R12, R57 ;  /* 0x000000390c037220 */ /* 0x002fe20000400000 */
[----:B------:R-:W-:-:S03]  /*2b10*/  ISETP.GT.AND P3, PT, R0, RZ, P0 ;  /* 0x000000ff0000720c */ /* 0x000fc60000764270 */
[----:B------:R-:W-:-:S05]  /*2b20*/  FFMA R3, R28, R56, R3 ;  /* 0x000000381c037223 */ /* 0x000fca0000000003 */
[----:B------:R-:W-:-:S05]  /*2b30*/  F2FP.F16.F32.PACK_AB R3, RZ, R3 ;  /* 0x00000003ff03723e */ /* 0x000fca00000000ff */
[----:B------:R1:W-:Y:S01]  /*2b40*/  @P2 STG.E.U16 desc[UR36][R6.64+0x10], R3 ;  /* 0x0000100306002986 */ /* 0x0003e2000c101524 */
[----:B------:R-:W-:Y:S05]  /*2b50*/  @!P3 BRA `(.L_x_42) ;  /* 0x000000000004b947 */ /* 0x000fea0003800000 */
[----:B------:R3:W5:Y:S02]  /*2b60*/  LDG.E.LTC128B.U16 R18, desc[UR36][R4.64+0x12] ;  /* 0x0000122404127981 */ /* 0x000764000c1e1520 */
.L_x_42:
[----:B------:R-:W-:Y:S05]  /*2b70*/  BSYNC B1 ;  /* 0x0000000000017941 */ /* 0x000fea0003800000 */
.L_x_41:
[----:B-----5:R-:W-:Y:S01]  /*2b80*/  HADD2.F32 R12, -RZ, R18.H0_H0 ;  /* 0x20000012ff0c7230 */ /* 0x020fe20000004100 */
[----:B------:R-:W-:Y:S01]  /*2b90*/  ISETP.GT.AND P1, PT, R0, 0x8, P1 ;  /* 0x000000080000780c */ /* 0x000fe20000f24270 */
[----:B------:R-:W-:Y:S03]  /*2ba0*/  BSSY B1, `(.L_x_43) ;  /* 0x0000007000017945 */ /* 0x000fe60003800000 */
[----:B------:R-:W-:-:S04]  /*2bb0*/  FMUL R12, R12, R57 ;  /* 0x000000390c0c7220 */ /* 0x000fc80000400000 */
[----:B------:R-:W-:-:S05]  /*2bc0*/  FFMA R12, R29, R56, R12 ;  /* 0x000000381d0c7223 */ /* 0x000fca000000000c */
[----:B------:R-:W-:-:S05]  /*2bd0*/  F2FP.F16.F32.PACK_AB R12, RZ, R12 ;  /* 0x0000000cff0c723e */ /* 0x000fca00000000ff */
[----:B------:R0:W-:Y:S01]  /*2be0*/  @P3 STG.E.U16 desc[UR36][R6.64+0x12], R12 ;  /* 0x0000120c06003986 */ /* 0x0001e2000c101524 */
[----:B------:R-:W-:Y:S05]  /*2bf0*/  @!P1 BRA `(.L_x_44) ;  /* 0x0000000000049947 */ /* 0x000fea0003800000 */
[----:B------:R0:W5:Y:S02]  /*2c00*/  LDG.E.LTC128B.U16 R18, desc[UR36][R8.64+0x10] ;  /* 0x0000102408127981 */ /* 0x000164000c1e1520 */
.L_x_44:
[----:B------:R-:W-:Y:S05]  /*2c10*/  BSYNC B1 ;  /* 0x0000000000017941 */ /* 0x000fea0003800000 */
.L_x_43:
[----:B0----5:R-:W-:Y:S01]  /*2c20*/  HADD2.F32 R12, -RZ, R18.H0_H0 ;  /* 0x20000012ff0c7230 */ /* 0x021fe20000004100 */
[----:B------:R-:W-:Y:S01]  /*2c30*/  ISETP.GT.AND P0, PT, R0, 0x8, P0 ;  /* 0x000000080000780c */ /* 0x000fe20000704270 */
[----:B------:R-:W-:Y:S03]  /*2c40*/  BSSY B1, `(.L_x_45) ;  /* 0x0000007000017945 */ /* 0x000fe60003800000 */
[----:B-1----:R-:W-:-:S04]  /*2c50*/  FMUL R3, R12, R57 ;  /* 0x000000390c037220 */ /* 0x002fc80000400000 */
[----:B------:R-:W-:-:S05]  /*2c60*/  FFMA R3, R30, R56, R3 ;  /* 0x000000381e037223 */ /* 0x000fca0000000003 */
[----:B------:R-:W-:-:S05]  /*2c70*/  F2FP.F16.F32.PACK_AB R3, RZ, R3 ;  /* 0x00000003ff03723e */ /* 0x000fca00000000ff */
[----:B------:R0:W-:Y:S01]  /*2c80*/  @P1 STG.E.U16 desc[UR36][R10.64+0x10], R3 ;  /* 0x000010030a001986 */ /* 0x0001e2000c101524 */
[----:B------:R-:W-:Y:S05]  /*2c90*/  @!P0 BRA `(.L_x_46) ;  /* 0x0000000000048947 */ /* 0x000fea0003800000 */
[----:B------:R1:W5:Y:S02]  /*2ca0*/  LDG.E.LTC128B.U16 R18, desc[UR36][R8.64+0x12] ;  /* 0x0000122408127981 */ /* 0x000364000c1e1520 */
.L_x_46:
[----:B------:R-:W-:Y:S05]  /*2cb0*/  BSYNC B1 ;  /* 0x0000000000017941 */ /* 0x000fea0003800000 */
.L_x_45:
        /* <DEDUP_REMOVED lines=10> */
.L_x_48:
[----:B------:R-:W-:Y:S05]  /*2d60*/  BSYNC B1 ;  /* 0x0000000000017941 */ /* 0x000fea0003800000 */
.L_x_47:
[----:B0----5:R-:W-:Y:S01]  /*2d70*/  HADD2.F32 R12, -RZ, R18.H0_H0 ;  /* 0x20000012ff0c7230 */ /* 0x021fe20000004100 */
        /* <DEDUP_REMOVED lines=9> */
.L_x_50:
[----:B------:R-:W-:Y:S05]  /*2e10*/  BSYNC B1 ;  /* 0x0000000000017941 */ /* 0x000fea0003800000 */
.L_x_49:
        /* <DEDUP_REMOVED lines=9> */
.L_x_52:
[----:B------:R-:W-:Y:S05]  /*2eb0*/  BSYNC B1 ;  /* 0x0000000000017941 */ /* 0x000fea0003800000 */
.L_x_51:
[----:B0----5:R-:W-:Y:S01]  /*2ec0*/  HADD2.F32 R12, -RZ, R18.H0_H0 ;  /* 0x20000012ff0c7230 */ /* 0x021fe20000004100 */
        /* <DEDUP_REMOVED lines=8> */
.L_x_54:
[----:B------:R-:W-:Y:S05]  /*2f50*/  BSYNC B1 ;  /* 0x0000000000017941 */ /* 0x000fea0003800000 */
.L_x_53:
        /* <DEDUP_REMOVED lines=10> */
.L_x_56:
[----:B------:R-:W-:Y:S05]  /*3000*/  BSYNC B1 ;  /* 0x0000000000017941 */ /* 0x000fea0003800000 */
.L_x_55:
        /* <DEDUP_REMOVED lines=10> */
.L_x_58:
[----:B------:R-:W-:Y:S05]  /*30b0*/  BSYNC B1 ;  /* 0x0000000000017941 */ /* 0x000fea0003800000 */
.L_x_57:
        /* <DEDUP_REMOVED lines=9> */
.L_x_60:
[----:B------:R-:W-:Y:S05]  /*3150*/  BSYNC B1 ;  /* 0x0000000000017941 */ /* 0x000fea0003800000 */
.L_x_59:
        /* <DEDUP_REMOVED lines=9> */
.L_x_62:
[----:B------:R-:W-:Y:S05]  /*31f0*/  BSYNC B1 ;  /* 0x0000000000017941 */ /* 0x000fea0003800000 */
.L_x_61:
        /* <DEDUP_REMOVED lines=10> */
.L_x_64:
[----:B------:R-:W-:Y:S05]  /*32a0*/  BSYNC B1 ;  /* 0x0000000000017941 */ /* 0x000fea0003800000 */
.L_x_63:
        /* <DEDUP_REMOVED lines=10> */
.L_x_66:
[----:B------:R-:W-:Y:S05]  /*3350*/  BSYNC B1 ;  /* 0x0000000000017941 */ /* 0x000fea0003800000 */
.L_x_65:
        /* <DEDUP_REMOVED lines=9> */
.L_x_68:
[----:B------:R-:W-:Y:S05]  /*33f0*/  BSYNC B1 ;  /* 0x0000000000017941 */ /* 0x000fea0003800000 */
.L_x_67:
        /* <DEDUP_REMOVED lines=9> */
.L_x_70:
[----:B------:R-:W-:Y:S05]  /*3490*/  BSYNC B1 ;  /* 0x0000000000017941 */ /* 0x000fea0003800000 */
.L_x_69:
        /* <DEDUP_REMOVED lines=10> */
.L_x_72:
[----:B------:R-:W-:Y:S05]  /*3540*/  BSYNC B1 ;  /* 0x0000000000017941 */ /* 0x000fea0003800000 */
.L_x_71:
        /* <DEDUP_REMOVED lines=10> */
.L_x_74:
[----:B------:R-:W-:Y:S05]  /*35f0*/  BSYNC B1 ;  /* 0x0000000000017941 */ /* 0x000fea0003800000 */
.L_x_73:
        /* <DEDUP_REMOVED lines=9> */
.L_x_76:
[----:B------:R-:W-:Y:S05]  /*3690*/  BSYNC B1 ;  /* 0x0000000000017941 */ /* 0x000fea0003800000 */
.L_x_75:
        /* <DEDUP_REMOVED lines=9> */
.L_x_78:
[----:B------:R-:W-:Y:S05]  /*3730*/  BSYNC B1 ;  /* 0x0000000000017941 */ /* 0x000fea0003800000 */
.L_x_77:
        /* <DEDUP_REMOVED lines=10> */
.L_x_80:
[----:B------:R-:W-:Y:S05]  /*37e0*/  BSYNC B1 ;  /* 0x0000000000017941 */ /* 0x000fea0003800000 */
.L_x_79:
        /* <DEDUP_REMOVED lines=10> */
.L_x_82:
[----:B------:R-:W-:Y:S05]  /*3890*/  BSYNC B1 ;  /* 0x0000000000017941 */ /* 0x000fea0003800000 */
.L_x_81:
        /* <DEDUP_REMOVED lines=9> */
.L_x_84:
[----:B------:R-:W-:Y:S05]  /*3930*/  BSYNC B1 ;  /* 0x0000000000017941 */ /* 0x000fea0003800000 */
.L_x_83:
        /* <DEDUP_REMOVED lines=9> */
.L_x_86:
[----:B------:R-:W-:Y:S05]  /*39d0*/  BSYNC B1 ;  /* 0x0000000000017941 */ /* 0x000fea0003800000 */
.L_x_85:
        /* <DEDUP_REMOVED lines=10> */
.L_x_88:
[----:B------:R-:W-:Y:S05]  /*3a80*/  BSYNC B1 ;  /* 0x0000000000017941 */ /* 0x000fea0003800000 */
.L_x_87:
        /* <DEDUP_REMOVED lines=10> */
.L_x_90:
[----:B------:R-:W-:Y:S05]  /*3b30*/  BSYNC B1 ;  /* 0x0000000000017941 */ /* 0x000fea0003800000 */
.L_x_89:
[----:B0--345:R-:W-:Y:S01]  /*3b40*/  HADD2.F32 R4, -RZ, R18.H0_H0 ;  /* 0x20000012ff047230 */ /* 0x039fe20000004100 */
        /* <DEDUP_REMOVED lines=8> */
.L_x_92:
[----:B------:R-:W-:Y:S05]  /*3bd0*/  BSYNC B1 ;  /* 0x0000000000017941 */ /* 0x000fea0003800000 */
.L_x_91:
[----:B0----5:R-:W-:Y:S01]  /*3be0*/  HADD2.F32 R4, -RZ, R18.H0_H0 ;  /* 0x20000012ff047230 */ /* 0x021fe20000004100 */
[----:B------:R-:W-:Y:S01]  /*3bf0*/  ISETP.GT.AND P0, PT, R0, 0x8, P0 ;  /* 0x000000080000780c */ /* 0x000fe20000704270 */
[----:B------:R-:W-:Y:S01]  /*3c00*/  @P1 IMAD.MOV.U32 R5, RZ, RZ, R11 ;  /* 0x000000ffff051224 */ /* 0x000fe200078e000b */
[----:B------:R-:W-:Y:S02]  /*3c10*/  BSSY B1, `(.L_x_93) ;  /* 0x0000008000017945 */ /* 0x000fe40003800000 */
[----:B------:R-:W-:Y:S01]  /*3c20*/  FMUL R3, R4, R57 ;  /* 0x0000003904037220 */ /* 0x000fe20000400000 */
[----:B------:R-:W-:-:S03]  /*3c30*/  @P1 IMAD.MOV.U32 R4, RZ, RZ, R10 ;  /* 0x000000ffff041224 */ /* 0x000fc600078e000a */
[----:B------:R-:W-:-:S05]  /*3c40*/  FFMA R3, R54, R56, R3 ;  /* 0x0000003836037223 */ /* 0x000fca0000000003 */
[----:B------:R-:W-:-:S05]  /*3c50*/  F2FP.F16.F32.PACK_AB R3, RZ, R3 ;  /* 0x00000003ff03723e */ /* 0x000fca00000000ff */
[----:B------:R0:W-:Y:S01]  /*3c60*/  @P1 STG.E.U16 desc[UR36][R4.64+0x70], R3 ;  /* 0x0000700304001986 */ /* 0x0001e2000c101524 */
[----:B------:R-:W-:Y:S05]  /*3c70*/  @!P0 BRA `(.L_x_94) ;  /* 0x0000000000048947 */ /* 0x000fea0003800000 */
[----:B------:R4:W5:Y:S02]  /*3c80*/  LDG.E.LTC128B.U16 R18, desc[UR36][R8.64+0x72] ;  /* 0x0000722408127981 */ /* 0x000964000c1e1520 */
.L_x_94:
[----:B------:R-:W-:Y:S05]  /*3c90*/  BSYNC B1 ;  /* 0x0000000000017941 */ /* 0x000fea0003800000 */
.L_x_93:
[----:B------:R-:W-:Y:S05]  /*3ca0*/  @!P0 BRA `(.L_x_95) ;  /* 0x0000000800708947 */ /* 0x000fea0003800000 */
[----:B-----5:R-:W-:-:S05]  /*3cb0*/  HADD2.F32 R18, -RZ, R18.H0_H0 ;  /* 0x20000012ff127230 */ /* 0x020fca0000004100 */
[----:B------:R-:W-:-:S04]  /*3cc0*/  FMUL R18, R18, R57 ;  /* 0x0000003912127220 */ /* 0x000fc80000400000 */
[----:B------:R-:W-:-:S05]  /*3cd0*/  FFMA R18, R55, R56, R18 ;  /* 0x0000003837127223 */ /* 0x000fca0000000012 */
[----:B------:R-:W-:-:S05]  /*3ce0*/  F2FP.F16.F32.PACK_AB R18, RZ, R18 ;  /* 0x00000012ff12723e */ /* 0x000fca00000000ff */
[----:B------:R0:W-:Y:S01]  /*3cf0*/  STG.E.U16 desc[UR36][R10.64+0x72], R18 ;  /* 0x000072120a007986 */ /* 0x0001e2000c101524 */
[----:B------:R-:W-:Y:S05]  /*3d00*/  BRA `(.L_x_95) ;  /* 0x0000000800587947 */ /* 0x000fea0003800000 */
.L_x_34:
[----:B------:R-:W-:Y:S01]  /*3d10*/  ISETP.GT.AND P3, PT, R22, 0x1, PT ;  /* 0x000000011600780c */ /* 0x000fe20003f64270 */
[----:B------:R-:W-:Y:S01]  /*3d20*/  ULDC.64 UR4, c[0x0][0x5c0] ;  /* 0x0001700000047ab9 */ /* 0x000fe20000000a00 */
[-C--:B------:R-:W-:Y:S01]  /*3d30*/  FMUL R24, R24, R56.reuse ;  /* 0x0000003818187220 */ /* 0x080fe20000400000 */
[----:B------:R-:W-:Y:S01]  /*3d40*/  LEA R4, P4, R70, UR4, 0x1 ;  /* 0x0000000446047c11 */ /* 0x000fe2000f8808ff */
[-C--:B------:R-:W-:Y:S01]  /*3d50*/  FMUL R25, R25, R56.reuse ;  /* 0x0000003819197220 */ /* 0x080fe20000400000 */
[----:B------:R-:W-:Y:S01]  /*3d60*/  ISETP.GT.AND P0, PT, R0, RZ, P3 ;  /* 0x000000ff0000720c */ /* 0x000fe20001f04270 */
[----:B------:R-:W-:Y:S01]  /*3d70*/  FMUL R26, R26, R56 ;  /* 0x000000381a1a7220 */ /* 0x000fe20000400000 */
[----:B------:R-:W-:Y:S01]  /*3d80*/  F2FP.F16.F32.PACK_AB R24, RZ, R24 ;  /* 0x00000018ff18723e */ /* 0x000fe200000000ff */
[-C--:B------:R-:W-:Y:S01]  /*3d90*/  FMUL R27, R27, R56.reuse ;  /* 0x000000381b1b7220 */ /* 0x080fe20000400000 */
[----:B------:R-:W-:Y:S01]  /*3da0*/  LEA.HI.X R5, R70, UR5, R7, 0x1, P4 ;  /* 0x0000000546057c11 */ /* 0x000fe2000a0f0c07 */
[-C--:B------:R-:W-:Y:S01]  /*3db0*/  FMUL R28, R28, R56.reuse ;  /* 0x000000381c1c7220 */ /* 0x080fe20000400000 */
[----:B------:R-:W-:Y:S01]  /*3dc0*/  F2FP.F16.F32.PACK_AB R25, RZ, R25 ;  /* 0x00000019ff19723e */ /* 0x000fe200000000ff */
[-C--:B------:R-:W-:Y:S01]  /*3dd0*/  FMUL R29, R29, R56.reuse ;  /* 0x000000381d1d7220 */ /* 0x080fe20000400000 */
[----:B------:R-:W-:Y:S01]  /*3de0*/  ISETP.GT.AND P2, PT, R0, 0x8, P2 ;  /* 0x000000080000780c */ /* 0x000fe20001744270 */
[----:B------:R-:W-:Y:S01]  /*3df0*/  @P1 STG.E.U16 desc[UR36][R4.64], R24 ;  /* 0x0000001804001986 */ /* 0x000fe2000c101524 */
[----:B------:R-:W-:Y:S01]  /*3e00*/  ISETP.GT.AND P1, PT, R22, 0x8, PT ;  /* 0x000000081600780c */ /* 0x000fe20003f24270 */
[----:B------:R-:W-:Y:S01]  /*3e10*/  FMUL R30, R30, R56 ;  /* 0x000000381e1e7220 */ /* 0x000fe20000400000 */
[C---:B------:R-:W-:Y:S01]  /*3e20*/  SHF.L.U64.HI R3, R62.reuse, 0x1, R63 ;  /* 0x000000013e037819 */ /* 0x040fe2000001023f */
[----:B------:R-:W-:Y:S01]  /*3e30*/  @P0 STG.E.U16 desc[UR36][R4.64+0x2], R25 ;  /* 0x0000021904000986 */ /* 0x000fe2000c101524 */
[----:B------:R-:W-:Y:S01]  /*3e40*/  LEA R6, P5, R62, R4, 0x1 ;  /* 0x000000043e067211 */ /* 0x000fe200078a08ff */
[-C--:B------:R-:W-:Y:S01]  /*3e50*/  FMUL R31, R31, R56.reuse ;  /* 0x000000381f1f7220 */ /* 0x080fe20000400000 */
[----:B------:R-:W-:Y:S01]  /*3e60*/  ISETP.GT.AND P3, PT, R0, 0x8, P3 ;  /* 0x000000080000780c */ /* 0x000fe20001f64270 */
[-C--:B------:R-:W-:Y:S01]  /*3e70*/  FMUL R32, R32, R56.reuse ;  /* 0x0000003820207220 */ /* 0x080fe20000400000 */
[----:B------:R-:W-:Y:S01]  /*3e80*/  ISETP.GT.AND P0, PT, R22, 0x9, PT ;  /* 0x000000091600780c */ /* 0x000fe20003f04270 */
[----:B------:R-:W-:Y:S01]  /*3e90*/  IMAD.X R7, R3, 0x1, R5, P5 ;  /* 0x0000000103077824 */ /* 0x000fe200028e0605 */
[----:B------:R-:W-:Y:S01]  /*3ea0*/  ISETP.GT.AND P4, PT, R0, RZ, P1 ;  /* 0x000000ff0000720c */ /* 0x000fe20000f84270 */
[----:B------:R-:W-:Y:S01]  /*3eb0*/  FMUL R33, R33, R56 ;  /* 0x0000003821217220 */ /* 0x000fe20000400000 */
[----:B------:R-:W-:Y:S01]  /*3ec0*/  F2FP.F16.F32.PACK_AB R26, RZ, R26 ;  /* 0x0000001aff1a723e */ /* 0x000fe200000000ff */
[-C--:B------:R-:W-:Y:S01]  /*3ed0*/  FMUL R34, R34, R56.reuse ;  /* 0x0000003822227220 */ /* 0x080fe20000400000 */
[----:B------:R-:W-:Y:S01]  /*3ee0*/  ISETP.GT.AND P5, PT, R0, RZ, P0 ;  /* 0x000000ff0000720c */ /* 0x000fe200007a4270 */
[----:B------:R-:W-:Y:S01]  /*3ef0*/  FMUL R35, R35, R56 ;  /* 0x0000003823237220 */ /* 0x000fe20000400000 */
[----:B------:R-:W-:Y:S01]  /*3f00*/  F2FP.F16.F32.PACK_AB R27, RZ, R27 ;  /* 0x0000001bff1b723e */ /* 0x000fe200000000ff */
[----:B------:R-:W-:Y:S01]  /*3f10*/  @P2 STG.E.U16 desc[UR36][R6.64], R26 ;  /* 0x0000001a06002986 */ /* 0x000fe2000c101524 */
[----:B------:R-:W-:Y:S01]  /*3f20*/  F2FP.F16.F32.PACK_AB R28, RZ, R28 ;  /* 0x0000001cff1c723e */ /* 0x000fe200000000ff */
[-C--:B------:R-:W-:Y:S01]  /*3f30*/  FMUL R36, R36, R56.reuse ;  /* 0x0000003824247220 */ /* 0x080fe20000400000 */
[----:B------:R-:W-:Y:S01]  /*3f40*/  ISETP.GT.AND P2, PT, R0, 0x8, P1 ;  /* 0x000000080000780c */ /* 0x000fe20000f44270 */
[----:B------:R-:W-:Y:S01]  /*3f50*/  @P3 STG.E.U16 desc[UR36][R6.64+0x2], R27 ;  /* 0x0000021b06003986 */ /* 0x000fe2000c101524 */
[----:B------:R-:W-:Y:S01]  /*3f60*/  ISETP.GT.AND P1, PT, R22, 0x10, PT ;  /* 0x000000101600780c */ /* 0x000fe20003f24270 */
[-C--:B------:R-:W-:Y:S01]  /*3f70*/  FMUL R37, R37, R56.reuse ;  /* 0x0000003825257220 */ /* 0x080fe20000400000 */
[----:B------:R-:W-:Y:S01]  /*3f80*/  F2FP.F16.F32.PACK_AB R29, RZ, R29 ;  /* 0x0000001dff1d723e */ /* 0x000fe200000000ff */
[----:B------:R-:W-:Y:S01]  /*3f90*/  @P4 STG.E.U16 desc[UR36][R4.64+0x10], R28 ;  /* 0x0000101c04004986 */ /* 0x000fe2000c101524 */
[----:B------:R-:W-:Y:S01]  /*3fa0*/  ISETP.GT.AND P3, PT, R0, 0x8, P0 ;  /* 0x000000080000780c */ /* 0x000fe20000764270 */
[-C--:B------:R-:W-:Y:S01]  /*3fb0*/  FMUL R38, R38, R56.reuse ;  /* 0x0000003826267220 */ /* 0x080fe20000400000 */
[----:B------:R-:W-:Y:S01]  /*3fc0*/  ISETP.GT.AND P0, PT, R22, 0x11, PT ;  /* 0x000000111600780c */ /* 0x000fe20003f04270 */
[----:B------:R-:W-:Y:S01]  /*3fd0*/  @P5 STG.E.U16 desc[UR36][R4.64+0x12], R29 ;  /* 0x0000121d04005986 */ /* 0x000fe2000c101524 */
        /* <DEDUP_REMOVED lines=40> */
[C---:B------:R-:W-:Y:S01]  /*4260*/  ISETP.GT.AND P4, PT, R0.reuse, RZ, P1 ;  /* 0x000000ff0000720c */ /* 0x040fe20000f84270 */
[-C--:B------:R-:W-:Y:S01]  /*4270*/  FMUL R51, R51, R56.reuse ;  /* 0x0000003833337220 */ /* 0x080fe20000400000 */
[----:B------:R-:W-:Y:S01]  /*4280*/  ISETP.GT.AND P5, PT, R0, RZ, P0 ;  /* 0x000000ff0000720c */ /* 0x000fe200007a4270 */
[----:B------:R-:W-:Y:S01]  /*4290*/  FMUL R52, R52, R56 ;  /* 0x0000003834347220 */ /* 0x000fe20000400000 */
[----:B------:R-:W-:Y:S01]  /*42a0*/  F2FP.F16.F32.PACK_AB R38, RZ, R38 ;  /* 0x00000026ff26723e */ /* 0x000fe200000000ff */
[-C--:B------:R-:W-:Y:S01]  /*42b0*/  FMUL R53, R53, R56.reuse ;  /* 0x0000003835357220 */ /* 0x080fe20000400000 */
[----:B------:R-:W-:Y:S01]  /*42c0*/  F2FP.F16.F32.PACK_AB R39, RZ, R39 ;  /* 0x00000027ff27723e */ /* 0x000fe200000000ff */
[----:B------:R-:W-:Y:S01]  /*42d0*/  FMUL R54, R54, R56 ;  /* 0x0000003836367220 */ /* 0x000fe20000400000 */
[----:B------:R-:W-:Y:S01]  /*42e0*/  F2FP.F16.F32.PACK_AB R40, RZ, R40 ;  /* 0x00000028ff28723e */ /* 0x000fe200000000ff */
[----:B------:R-:W-:Y:S01]  /*42f0*/  @P2 STG.E.U16 desc[UR36][R6.64+0x30], R38 ;  /* 0x0000302606002986 */ /* 0x000fe2000c101524 */
[----:B------:R-:W-:Y:S01]  /*4300*/  F2FP.F16.F32.PACK_AB R41, RZ, R41 ;  /* 0x00000029ff29723e */ /* 0x000fe200000000ff */
[----:B------:R-:W-:Y:S01]  /*4310*/  FMUL R55, R55, R56 ;  /* 0x0000003837377220 */ /* 0x000fe20000400000 */
[C---:B------:R-:W-:Y:S01]  /*4320*/  ISETP.GT.AND P1, PT, R0.reuse, 0x8, P1 ;  /* 0x000000080000780c */ /* 0x040fe20000f24270 */
[----:B------:R-:W-:Y:S01]  /*4330*/  @P3 STG.E.U16 desc[UR36][R6.64+0x32], R39 ;  /* 0x0000322706003986 */ /* 0x000fe2000c101524 */
[----:B------:R-:W-:-:S02]  /*4340*/  ISETP.GT.AND P2, PT, R0, 0x8, P0 ;  /* 0x000000080000780c */ /* 0x000fc40000744270 */
[----:B------:R-:W-:Y:S01]  /*4350*/  F2FP.F16.F32.PACK_AB R42, RZ, R42 ;  /* 0x0000002aff2a723e */ /* 0x000fe200000000ff */
[----:B------:R-:W-:Y:S01]  /*4360*/  @P4 STG.E.U16 desc[UR36][R4.64+0x40], R40 ;  /* 0x0000402804004986 */ /* 0x000fe2000c101524 */
[C---:B------:R-:W-:Y:S02]  /*4370*/  ISETP.GT.AND P4, PT, R22.reuse, 0x28, PT ;  /* 0x000000281600780c */ /* 0x040fe40003f84270 */
[----:B------:R-:W-:Y:S01]  /*4380*/  ISETP.GT.AND P0, PT, R22, 0x29, PT ;  /* 0x000000291600780c */ /* 0x000fe20003f04270 */
[----:B------:R-:W-:Y:S01]  /*4390*/  @P5 STG.E.U16 desc[UR36][R4.64+0x42], R41 ;  /* 0x0000422904005986 */ /* 0x000fe2000c101524 */
[----:B------:R-:W-:Y:S02]  /*43a0*/  ISETP.GT.AND P5, PT, R0, RZ, P4 ;  /* 0x000000ff0000720c */ /* 0x000fe400027a4270 */
[----:B------:R-:W-:Y:S01]  /*43b0*/  F2FP.F16.F32.PACK_AB R43, RZ, R43 ;  /* 0x0000002bff2b723e */ /* 0x000fe200000000ff */
[----:B------:R-:W-:Y:S01]  /*43c0*/  @P1 STG.E.U16 desc[UR36][R6.64+0x40], R42 ;  /* 0x0000402a06001986 */ /* 0x000fe2000c101524 */
[----:B------:R-:W-:-:S02]  /*43d0*/  F2FP.F16.F32.PACK_AB R44, RZ, R44 ;  /* 0x0000002cff2c723e */ /* 0x000fc400000000ff */
[C---:B------:R-:W-:Y:S01]  /*43e0*/  ISETP.GT.AND P3, PT, R0.reuse, RZ, P0 ;  /* 0x000000ff0000720c */ /* 0x040fe20000764270 */
[----:B------:R-:W-:Y:S01]  /*43f0*/  @P2 STG.E.U16 desc[UR36][R6.64+0x42], R43 ;  /* 0x0000422b06002986 */ /* 0x000fe2000c101524 */
[C---:B------:R-:W-:Y:S02]  /*4400*/  ISETP.GT.AND P4, PT, R0.reuse, 0x8, P4 ;  /* 0x000000080000780c */ /* 0x040fe40002784270 */
[----:B------:R-:W-:Y:S02]  /*4410*/  F2FP.F16.F32.PACK_AB R45, RZ, R45 ;  /* 0x0000002dff2d723e */ /* 0x000fe400000000ff */
[----:B------:R-:W-:Y:S01]  /*4420*/  F2FP.F16.F32.PACK_AB R46, RZ, R46 ;  /* 0x0000002eff2e723e */ /* 0x000fe200000000ff */
[----:B------:R-:W-:Y:S01]  /*4430*/  @P5 STG.E.U16 desc[UR36][R4.64+0x50], R44 ;  /* 0x0000502c04005986 */ /* 0x000fe2000c101524 */
[----:B------:R-:W-:Y:S02]  /*4440*/  ISETP.GT.AND P5, PT, R0, 0x8, P0 ;  /* 0x000000080000780c */ /* 0x000fe400007a4270 */
[----:B------:R-:W-:-:S02]  /*4450*/  F2FP.F16.F32.PACK_AB R47, RZ, R47 ;  /* 0x0000002fff2f723e */ /* 0x000fc400000000ff */
[C---:B------:R-:W-:Y:S01]  /*4460*/  ISETP.GT.AND P2, PT, R22.reuse, 0x31, PT ;  /* 0x000000311600780c */ /* 0x040fe20003f44270 */
[----:B------:R-:W-:Y:S01]  /*4470*/  @P3 STG.E.U16 desc[UR36][R4.64+0x52], R45 ;  /* 0x0000522d04003986 */ /* 0x000fe2000c101524 */
[----:B------:R-:W-:Y:S02]  /*4480*/  ISETP.GT.AND P3, PT, R22, 0x30, PT ;  /* 0x000000301600780c */ /* 0x000fe40003f64270 */
[----:B------:R-:W-:Y:S01]  /*4490*/  F2FP.F16.F32.PACK_AB R48, RZ, R48 ;  /* 0x00000030ff30723e */ /* 0x000fe200000000ff */
[----:B------:R-:W-:Y:S01]  /*44a0*/  @P4 STG.E.U16 desc[UR36][R6.64+0x50], R46 ;  /* 0x0000502e06004986 */ /* 0x000fe2000c101524 */
[C---:B------:R-:W-:Y:S02]  /*44b0*/  ISETP.GT.AND P4, PT, R0.reuse, RZ, P2 ;  /* 0x000000ff0000720c */ /* 0x040fe40001784270 */
[----:B------:R-:W-:Y:S01]  /*44c0*/  F2FP.F16.F32.PACK_AB R49, RZ, R49 ;  /* 0x00000031ff31723e */ /* 0x000fe200000000ff */
[----:B------:R-:W-:Y:S01]  /*44d0*/  @P5 STG.E.U16 desc[UR36][R6.64+0x52], R47 ;  /* 0x0000522f06005986 */ /* 0x000fe2000c101524 */
[----:B------:R-:W-:-:S02]  /*44e0*/  ISETP.GT.AND P5, PT, R0, RZ, P3 ;  /* 0x000000ff0000720c */ /* 0x000fc40001fa4270 */
[C---:B------:R-:W-:Y:S02]  /*44f0*/  ISETP.GT.AND P1, PT, R22.reuse, 0x38, PT ;  /* 0x000000381600780c */ /* 0x040fe40003f24270 */
[----:B------:R-:W-:Y:S02]  /*4500*/  ISETP.GT.AND P0, PT, R22, 0x39, PT ;  /* 0x000000391600780c */ /* 0x000fe40003f04270 */
[C---:B------:R-:W-:Y:S02]  /*4510*/  ISETP.GT.AND P3, PT, R0.reuse, 0x8, P3 ;  /* 0x000000080000780c */ /* 0x040fe40001f64270 */
[C---:B------:R-:W-:Y:S02]  /*4520*/  ISETP.GT.AND P2, PT, R0.reuse, 0x8, P2 ;  /* 0x000000080000780c */ /* 0x040fe40001744270 */
[----:B------:R-:W-:Y:S02]  /*4530*/  F2FP.F16.F32.PACK_AB R50, RZ, R50 ;  /* 0x00000032ff32723e */ /* 0x000fe400000000ff */
[----:B------:R-:W-:Y:S01]  /*4540*/  F2FP.F16.F32.PACK_AB R51, RZ, R51 ;  /* 0x00000033ff33723e */ /* 0x000fe200000000ff */
[----:B------:R-:W-:Y:S01]  /*4550*/  @P5 STG.E.U16 desc[UR36][R4.64+0x60], R48 ;  /* 0x0000603004005986 */ /* 0x000fe2000c101524 */
[----:B------:R-:W-:-:S02]  /*4560*/  ISETP.GT.AND P5, PT, R0, RZ, P0 ;  /* 0x000000ff0000720c */ /* 0x000fc400007a4270 */
[C---:B------:R-:W-:Y:S01]  /*4570*/  ISETP.GT.AND P0, PT, R0.reuse, 0x8, P0 ;  /* 0x000000080000780c */ /* 0x040fe20000704270 */
[----:B------:R-:W-:Y:S01]  /*4580*/  @P4 STG.E.U16 desc[UR36][R4.64+0x62], R49 ;  /* 0x0000623104004986 */ /* 0x000fe2000c101524 */
[C---:B------:R-:W-:Y:S02]  /*4590*/  ISETP.GT.AND P4, PT, R0.reuse, RZ, P1 ;  /* 0x000000ff0000720c */ /* 0x040fe40000f84270 */
[----:B------:R-:W-:Y:S01]  /*45a0*/  ISETP.GT.AND P1, PT, R0, 0x8, P1 ;  /* 0x000000080000780c */ /* 0x000fe20000f24270 */
[----:B------:R-:W-:Y:S01]  /*45b0*/  @P3 STG.E.U16 desc[UR36][R6.64+0x60], R50 ;  /* 0x0000603206003986 */ /* 0x000fe2000c101524 */
[----:B------:R-:W-:Y:S02]  /*45c0*/  F2FP.F16.F32.PACK_AB R52, RZ, R52 ;  /* 0x00000034ff34723e */ /* 0x000fe400000000ff */
[----:B------:R-:W-:Y:S01]  /*45d0*/  F2FP.F16.F32.PACK_AB R53, RZ, R53 ;  /* 0x00000035ff35723e */ /* 0x000fe200000000ff */
[----:B------:R-:W-:Y:S01]  /*45e0*/  @P2 STG.E.U16 desc[UR36][R6.64+0x62], R51 ;  /* 0x0000623306002986 */ /* 0x000fe2000c101524 */
[----:B------:R-:W-:-:S02]  /*45f0*/  F2FP.F16.F32.PACK_AB R54, RZ, R54 ;  /* 0x00000036ff36723e */ /* 0x000fc400000000ff */
[----:B------:R-:W-:-:S03]  /*4600*/  F2FP.F16.F32.PACK_AB R55, RZ, R55 ;  /* 0x00000037ff37723e */ /* 0x000fc600000000ff */
[----:B------:R-:W-:Y:S04]  /*4610*/  @P4 STG.E.U16 desc[UR36][R4.64+0x70], R52 ;  /* 0x0000703404004986 */ /* 0x000fe8000c101524 */
[----:B------:R0:W-:Y:S02]  /*4620*/  @P5 STG.E.U16 desc[UR36][R4.64+0x72], R53 ;  /* 0x0000723504005986 */ /* 0x0001e4000c101524 */
[----:B0-----:R-:W-:Y:S02]  /*4630*/  @P1 IMAD.MOV.U32 R4, RZ, RZ, R6 ;  /* 0x000000ffff041224 */ /* 0x001fe400078e0006 */
[----:B------:R-:W-:-:S05]  /*4640*/  @P1 IMAD.MOV.U32 R5, RZ, RZ, R7 ;  /* 0x000000ffff051224 */ /* 0x000fca00078e0007 */
[----:B------:R0:W-:Y:S04]  /*4650*/  @P1 STG.E.U16 desc[UR36][R4.64+0x70], R54 ;  /* 0x0000703604001986 */ /* 0x0001e8000c101524 */
[----:B------:R0:W-:Y:S02]  /*4660*/  @P0 STG.E.U16 desc[UR36][R6.64+0x72], R55 ;  /* 0x0000723706000986 */ /* 0x0001e4000c101524 */
.L_x_95:
[----:B------:R-:W-:Y:S05]  /*4670*/  BSYNC B0 ;  /* 0x0000000000007941 */ /* 0x000fea0003800000 */
.L_x_33:
[----:B0-----:R-:W2:Y:S01]  /*4680*/  LDL.64 R4, [R1] ;  /* 0x0000000001047983 */ /* 0x001ea20000100a00 */
[----:B------:R-:W-:Y:S01]  /*4690*/  ULDC.64 UR4, c[0x0][0x650] ;  /* 0x0001940000047ab9 */ /* 0x000fe20000000a00 */
[----:B------:R-:W-:Y:S02]  /*46a0*/  IMAD.U32 R0, RZ, RZ, UR45 ;  /* 0x0000002dff007e24 */ /* 0x000fe4000f8e00ff */
[----:B------:R-:W-:Y:S02]  /*46b0*/  IMAD.MOV.U32 R22, RZ, RZ, -0x1 ;  /* 0xffffffffff167424 */ /* 0x000fe400078e00ff */
[----:B------:R0:W-:Y:S01]  /*46c0*/  SYNCS.ARRIVE.TRANS64.A1T0 RZ, [R0+UR48], RZ ;  /* 0x000000ff00ff79a7 */ /* 0x0001e20008100030 */
[----:B-----5:R-:W-:Y:S02]  /*46d0*/  IMAD.MOV.U32 R18, RZ, RZ, -0x1 ;  /* 0xffffffffff127424 */ /* 0x020fe400078e00ff */
[----:B------:R-:W-:Y:S01]  /*46e0*/  IMAD.MOV.U32 R19, RZ, RZ, -0x1 ;  /* 0xffffffffff137424 */ /* 0x000fe200078e00ff */
[----:B0-----:R-:W-:-:S02]  /*46f0*/  PRMT R0, RZ, 0x7610, R0 ;  /* 0x00007610ff007816 */ /* 0x001fc40000000000 */
[----:B--2---:R-:W-:-:S05]  /*4700*/  LEA R16, P0, R4, R16, 0x1 ;  /* 0x0000001004107211 */ /* 0x004fca00078008ff */
[----:B------:R-:W-:Y:S01]  /*4710*/  IMAD.X R17, R66, 0x1, R17, P0 ;  /* 0x0000000142117824 */ /* 0x000fe200000e0611 */
[----:B------:R-:W-:-:S04]  /*4720*/  ISETP.GE.U32.AND P0, PT, R16, UR4, PT ;  /* 0x0000000410007c0c */ /* 0x000fc8000bf06070 */
[----:B------:R-:W-:-:S13]  /*4730*/  ISETP.GE.U32.AND.EX P0, PT, R17, UR5, PT, P0 ;  /* 0x0000000511007c0c */ /* 0x000fda000bf06100 */
[----:B------:R-:W-:Y:S05]  /*4740*/  @P0 BRA `(.L_x_96) ;  /* 0x00000004004c0947 */ /* 0x000fea0003800000 */
[----:B------:R-:W0:Y:S01]  /*4750*/  LDC.64 R10, c[0x0][0x628] ;  /* 0x00018a00ff0a7b82 */ /* 0x000e220000000a00 */
[----:B------:R-:W2:Y:S01]  /*4760*/  S2R R12, SR_CTAID.X ;  /* 0x00000000000c7919 */ /* 0x000ea20000002500 */
[----:B-1-34-:R-:W-:Y:S02]  /*4770*/  IMAD.MOV.U32 R8, RZ, RZ, R16 ;  /* 0x000000ffff087224 */ /* 0x01afe400078e0010 */
[----:B------:R-:W-:Y:S01]  /*4780*/  IMAD.MOV.U32 R9, RZ, RZ, R17 ;  /* 0x000000ffff097224 */ /* 0x000fe200078e0011 */
[----:B------:R-:W1:Y:S03]  /*4790*/  S2R R18, SR_CTAID.Y ;  /* 0x0000000000127919 */ /* 0x000e660000002600 */
[----:B------:R-:W3:Y:S08]  /*47a0*/  LDC R0, c[0x0][0x630] ;  /* 0x00018c00ff007b82 */ /* 0x000ef00000000800 */
[----:B------:R-:W4:Y:S01]  /*47b0*/  LDC.64 R14, c[0x0][0x620] ;  /* 0x00018800ff0e7b82 */ /* 0x000f220000000a00 */
[----:B0-----:R-:W-:-:S04]  /*47c0*/  ISETP.NE.U32.AND P0, PT, R10, RZ, PT ;  /* 0x000000ff0a00720c */ /* 0x001fc80003f05070 */
[----:B------:R-:W-:-:S13]  /*47d0*/  ISETP.NE.AND.EX P0, PT, R11, RZ, PT, P0 ;  /* 0x000000ff0b00720c */ /* 0x000fda0003f05300 */
[----:B-1234-:R-:W-:Y:S05]  /*47e0*/  @!P0 BRA `(.L_x_97) ;  /* 0x0000000000288947 */ /* 0x01efea0003800000 */
[----:B------:R-:W0:Y:S02]  /*47f0*/  LDC R3, c[0x0][0x634] ;  /* 0x00018d00ff037b82 */ /* 0x000e240000000800 */
[----:B0-----:R-:W-:-:S05]  /*4800*/  IADD3 R3, P0, R16, R3, RZ ;  /* 0x0000000310037210 */ /* 0x001fca0007f1e0ff */
        /* <DEDUP_REMOVED lines=8> */
.L_x_97:
[-CC-:B------:R-:W-:Y:S01]  /*4890*/  SHF.R.U64 R19, R8, R0.reuse, R9.reuse ;  /* 0x0000000008137219 */ /* 0x180fe20000001209 */
[----:B------:R-:W0:Y:S01]  /*48a0*/  LDC.64 R24, c[0x0][0x640] ;  /* 0x00019000ff187b82 */ /* 0x000e220000000a00 */
[----:B------:R-:W-:Y:S01]  /*48b0*/  SHF.R.U32.HI R0, RZ, R0, R9 ;  /* 0x00000000ff007219 */ /* 0x000fe20000011609 */
[----:B------:R-:W-:Y:S01]  /*48c0*/  ULDC UR4, c[0x0][0x150] ;  /* 0x0000540000047ab9 */ /* 0x000fe20000000800 */
[----:B------:R-:W-:Y:S02]  /*48d0*/  IADD3 R3, P0, RZ, -R19, RZ ;  /* 0x80000013ff037210 */ /* 0x000fe40007f1e0ff */
[----:B------:R-:W-:-:S03]  /*48e0*/  I2FP.F32.U32 R7, R12 ;  /* 0x0000000c00077245 */ /* 0x000fc60000201000 */
[----:B------:R-:W1:Y:S01]  /*48f0*/  LDC R6, c[0x0][0x618] ;  /* 0x00018600ff067b82 */ /* 0x000e620000000800 */
[----:B------:R-:W-:Y:S02]  /*4900*/  IMAD.X R5, RZ, RZ, ~R0, P0 ;  /* 0x000000ffff057224 */ /* 0x000fe400000e0e00 */
[----:B------:R-:W-:Y:S01]  /*4910*/  FMUL R7, R7, UR4 ;  /* 0x0000000407077c20 */ /* 0x000fe20008400000 */
[----:B------:R-:W-:Y:S01]  /*4920*/  ULDC UR4, c[0x0][0x154] ;  /* 0x0000550000047ab9 */ /* 0x000fe20000000800 */
[-C--:B------:R-:W-:Y:S02]  /*4930*/  IMAD R0, R5, R14.reuse, RZ ;  /* 0x0000000e05007224 */ /* 0x080fe400078e02ff */
[C---:B------:R-:W-:Y:S01]  /*4940*/  IMAD.WIDE.U32 R4, R3.reuse, R14, R16 ;  /* 0x0000000e03047225 */ /* 0x040fe200078e0010 */
[----:B------:R-:W2:Y:S01]  /*4950*/  LDC R8, c[0x0][0x608] ;  /* 0x00018200ff087b82 */ /* 0x000ea20000000800 */
[----:B------:R-:W3:Y:S02]  /*4960*/  F2I.U32.TRUNC.NTZ R7, R7 ;  /* 0x0000000700077305 */ /* 0x000ee4000020f000 */
[----:B------:R-:W-:Y:S01]  /*4970*/  IMAD R3, R3, R15, R0 ;  /* 0x0000000f03037224 */ /* 0x000fe200078e0200 */
[----:B------:R-:W-:-:S03]  /*4980*/  I2FP.F32.U32 R0, R18 ;  /* 0x0000001200007245 */ /* 0x000fc60000201000 */
[----:B------:R-:W-:Y:S01]  /*4990*/  IMAD.IADD R3, R5, 0x1, R3 ;  /* 0x0000000105037824 */ /* 0x000fe200078e0203 */
[----:B------:R-:W4:Y:S01]  /*49a0*/  LDC R11, c[0x0][0x658] ;  /* 0x00019600ff0b7b82 */ /* 0x000f220000000800 */
[----:B0-----:R-:W-:-:S04]  /*49b0*/  ISETP.NE.U32.AND P0, PT, R24, RZ, PT ;  /* 0x000000ff1800720c */ /* 0x001fc80003f05070 */
[----:B------:R-:W-:-:S03]  /*49c0*/  ISETP.NE.AND.EX P0, PT, R25, RZ, PT, P0 ;  /* 0x000000ff1900720c */ /* 0x000fc60003f05300 */
[----:B------:R-:W0:Y:S01]  /*49d0*/  LDC R9, c[0x0][0x144] ;  /* 0x00005100ff097b82 */ /* 0x000e220000000800 */
[-C--:B-1----:R-:W-:Y:S01]  /*49e0*/  SHF.R.U64 R10, R4, R6.reuse, R3 ;  /* 0x00000006040a7219 */ /* 0x082fe20000001203 */
[----:B---3--:R-:W-:Y:S01]  /*49f0*/  IMAD.MOV R7, RZ, RZ, -R7 ;  /* 0x000000ffff077224 */ /* 0x008fe200078e0a07 */
[----:B------:R-:W-:Y:S01]  /*4a00*/  SHF.R.U32.HI R3, RZ, R6, R3 ;  /* 0x00000006ff037219 */ /* 0x000fe20000011603 */
[----:B------:R-:W-:-:S04]  /*4a10*/  FMUL R6, R0, UR4 ;  /* 0x0000000400067c20 */ /* 0x000fc80008400000 */
[----:B------:R-:W1:Y:S01]  /*4a20*/  LDC R21, c[0x0][0x148] ;  /* 0x00005200ff157b82 */ /* 0x000e620000000800 */
[----:B------:R3:W0:Y:S01]  /*4a30*/  F2I.U32.TRUNC.NTZ R14, R6 ;  /* 0x00000006000e7305 */ /* 0x000622000020f000 */
[-CC-:B--2---:R-:W-:Y:S02]  /*4a40*/  SHF.R.U64 R13, R10, R8.reuse, R3.reuse ;  /* 0x000000080a0d7219 */ /* 0x184fe40000001203 */
[----:B------:R-:W-:-:S04]  /*4a50*/  SHF.R.U32.HI R0, RZ, R8, R3 ;  /* 0x00000008ff007219 */ /* 0x000fc80000011603 */
[----:B------:R-:W2:Y:S01]  /*4a60*/  LDC R20, c[0x0][0x648] ;  /* 0x00019200ff147b82 */ /* 0x000ea20000000800 */
[-CC-:B----4-:R-:W-:Y:S02]  /*4a70*/  SHF.R.U64 R15, R13, R11.reuse, R0.reuse ;  /* 0x0000000b0d0f7219 */ /* 0x190fe40000001200 */
[----:B------:R-:W-:-:S03]  /*4a80*/  SHF.R.U32.HI R5, RZ, R11, R0 ;  /* 0x0000000bff057219 */ /* 0x000fc60000011600 */
[----:B------:R-:W-:Y:S02]  /*4a90*/  IMAD.MOV.U32 R4, RZ, RZ, R15 ;  /* 0x000000ffff047224 */ /* 0x000fe400078e000f */
[----:B------:R-:W4:Y:S01]  /*4aa0*/  LDC R26, c[0x0][0x638] ;  /* 0x00018e00ff1a7b82 */ /* 0x000f220000000800 */
[----:B0-----:R-:W-:-:S07]  /*4ab0*/  IMAD R22, R9, R7, R12 ;  /* 0x0000000709167224 */ /* 0x001fce00078e020c */
[----:B------:R-:W0:Y:S08]  /*4ac0*/  LDC R27, c[0x0][0x610] ;  /* 0x00018400ff1b7b82 */ /* 0x000e300000000800 */
[----:B------:R-:W0:Y:S01]  /*4ad0*/  LDC R28, c[0x0][0x600] ;  /* 0x00018000ff1c7b82 */ /* 0x000e220000000800 */
[----:B-123--:R-:W-:Y:S05]  /*4ae0*/  @!P0 BRA `(.L_x_98) ;  /* 0x0000000000288947 */ /* 0x00efea0003800000 */
[----:B------:R-:W1:Y:S02]  /*4af0*/  LDC R0, c[0x0][0x64c] ;  /* 0x00019300ff007b82 */ /* 0x000e640000000800 */
[----:B-1----:R-:W-:-:S05]  /*4b00*/  IADD3 R3, P0, R15, R0, RZ ;  /* 0x000000000f037210 */ /* 0x002fca0007f1e0ff */
        /* <DEDUP_REMOVED lines=8> */
.L_x_98:
[----:B------:R-:W-:Y:S01]  /*4b90*/  ISETP.NE.AND P0, PT, R2, 0x1, PT ;  /* 0x000000010200780c */ /* 0x000fe20003f05270 */
[----:B------:R-:W-:Y:S01]  /*4ba0*/  IMAD.MOV R14, RZ, RZ, -R14 ;  /* 0x000000ffff0e7224 */ /* 0x000fe200078e0a0e */
[----:B------:R-:W-:Y:S02]  /*4bb0*/  SHF.R.U64 R0, R4, R20, R5 ;  /* 0x0000001404007219 */ /* 0x000fe40000001205 */
[----:B------:R-:W-:Y:S02]  /*4bc0*/  LOP3.LUT R3, R13, R68, RZ, 0xc0, !PT ;  /* 0x000000440d037212 */ /* 0x000fe400078ec0ff */
[----:B------:R-:W-:Y:S01]  /*4bd0*/  LOP3.LUT R5, R10, R67, RZ, 0xc0, !PT ;  /* 0x000000430a057212 */ /* 0x000fe200078ec0ff */
[----:B------:R-:W-:Y:S02]  /*4be0*/  IMAD.MOV R4, RZ, RZ, -R0 ;  /* 0x000000ffff047224 */ /* 0x000fe400078e0a00 */
[----:B------:R-:W-:Y:S02]  /*4bf0*/  IMAD R3, R64, R0, R3 ;  /* 0x0000000040037224 */ /* 0x000fe400078e0203 */
[----:B----4-:R-:W-:-:S02]  /*4c00*/  IMAD R0, R4, R26, R15 ;  /* 0x0000001a04007224 */ /* 0x010fc400078e020f */
[----:B------:R-:W-:Y:S02]  /*4c10*/  @P0 IMAD R22, R21, R14, R18 ;  /* 0x0000000e15160224 */ /* 0x000fe400078e0212 */
[----:B------:R-:W-:Y:S02]  /*4c20*/  IMAD.MOV.U32 R4, RZ, RZ, 0x1 ;  /* 0x00000001ff047424 */ /* 0x000fe400078e00ff */
[----:B0-----:R-:W-:Y:S02]  /*4c30*/  IMAD R22, R3, R27, R22 ;  /* 0x0000001b03167224 */ /* 0x001fe400078e0216 */
[----:B------:R-:W-:Y:S01]  /*4c40*/  IMAD R3, R0, R28, R5 ;  /* 0x0000001c00037224 */ /* 0x000fe200078e0205 */
[----:B------:R-:W-:-:S04]  /*4c50*/  PRMT R0, R4, 0x7610, R0 ;  /* 0x0000761004007816 */ /* 0x000fc80000000000 */
[----:B------:R-:W-:Y:S02]  /*4c60*/  SEL R18, R3, R22, !P0 ;  /* 0x0000001603127207 */ /* 0x000fe40004000000 */
[----:B------:R-:W-:-:S07]  /*4c70*/  SEL R22, R22, R3, !P0 ;  /* 0x0000000316167207 */ /* 0x000fce0004000000 */
.L_x_96:
[----:B------:R-:W-:Y:S01]  /*4c80*/  LOP3.LUT P0, RZ, R0, 0xff, RZ, 0xc0, !PT ;  /* 0x000000ff00ff7812 */ /* 0x000fe2000780c0ff */
[----:B------:R-:W-:Y:S01]  /*4c90*/  USHF.R.U32.HI UR4, URZ, 0x3, UR39 ;  /* 0x000000033f047899 */ /* 0x000fe20008011627 */
[----:B------:R-:W-:-:S03]  /*4ca0*/  LOP3.LUT R73, R73, 0x1, RZ, 0x3c, !PT ;  /* 0x0000000149497812 */ /* 0x000fc600078e3cff */
[----:B------:R-:W-:-:S04]  /*4cb0*/  UIMAD.WIDE.U32 UR4, UR4, 0x24924925, URZ ;  /* 0x24924925040478a5 */ /* 0x000fc8000f8e003f */
[----:B------:R-:W-:-:S04]  /*4cc0*/  UIMAD UR39, UR5, -0x38, UR39 ;  /* 0xffffffc8052778a4 */ /* 0x000fc8000f8e0227 */
[----:B------:R-:W-:Y:S08]  /*4cd0*/  @P0 BRA `(.L_x_99) ;  /* 0xffffffcc00dc0947 */ /* 0x000ff0000383ffff */
[----:B------:R-:W-:Y:S05]  /*4ce0*/  EXIT ;  /* 0x000000000000794d */ /* 0x000fea0003800000 */
.L_x_14:
[----:B------:R-:W-:-:S08]  /*4cf0*/  ISETP.NE.AND P0, PT, R14, RZ, PT ;  /* 0x000000ff0e00720c */ /* 0x000fd00003f05270 */
[----:B0-----:R-:W0:-:S00]  /*4d00*/  USETMAXREG.DEALLOC.CTAPOOL 0x28 ;  /* 0x00000028000079c8 */ /* 0x001e0000080e0500 */
[----:B------:R-:W-:Y:S05]  /*4d10*/  @P0 EXIT ;  /* 0x000000000000094d */ /* 0x000fea0003800000 */
[----:B0-----:R-:W-:Y:S01]  /*4d20*/  LOP3.LUT P0, RZ, R3, 0xff, RZ, 0xc0, !PT ;  /* 0x000000ff03ff7812 */ /* 0x001fe2000780c0ff */
[----:B------:R-:W-:Y:S02]  /*4d30*/  IMAD.MOV.U32 R3, RZ, RZ, 0x1 ;  /* 0x00000001ff037424 */ /* 0x000fe400078e00ff */
[----:B------:R-:W-:-:S10]  /*4d40*/  IMAD.MOV.U32 R8, RZ, RZ, RZ ;  /* 0x000000ffff087224 */ /* 0x000fd400078e00ff */
[----:B------:R-:W-:Y:S05]  /*4d50*/  @!P0 BRA `(.L_x_100) ;  /* 0x0000000c00048947 */ /* 0x000fea0003800000 */
[----:B------:R-:W-:Y:S01]  /*4d60*/  LOP3.LUT P0, RZ, R4, 0x1f, RZ, 0xc0, !PT ;  /* 0x0000001f04ff7812 */ /* 0x000fe2000780c0ff */
[----:B------:R-:W-:Y:S01]  /*4d70*/  ULDC UR5, c[0x0][0x658] ;  /* 0x0001960000057ab9 */ /* 0x000fe20000000800 */
[----:B------:R-:W-:Y:S01]  /*4d80*/  UMOV UR6, 0xffffffff ;  /* 0xffffffff00067882 */ /* 0x000fe20000000000 */
[----:B------:R-:W-:Y:S01]  /*4d90*/  BSSY B0, `(.L_x_100) ;  /* 0x00000bd000007945 */ /* 0x000fe20003800000 */
[----:B------:R-:W-:Y:S01]  /*4da0*/  USHF.L.U32 UR6, UR6, UR5, URZ ;  /* 0x0000000506067299 */ /* 0x000fe2000800063f */
[C---:B------:R-:W-:Y:S01]  /*4db0*/  ISETP.NE.AND P2, PT, R5.reuse, RZ, PT ;  /* 0x000000ff0500720c */ /* 0x040fe20003f45270 */
[----:B------:R-:W-:Y:S01]  /*4dc0*/  IMAD.MOV.U32 R10, RZ, RZ, 0x1 ;  /* 0x00000001ff0a7424 */ /* 0x000fe200078e00ff */
[----:B------:R-:W-:Y:S01]  /*4dd0*/  ISETP.NE.OR P0, PT, R5, RZ, !P0 ;  /* 0x000000ff0500720c */ /* 0x000fe20004705670 */
[----:B------:R-:W-:Y:S01]  /*4de0*/  IMAD.MOV.U32 R3, RZ, RZ, 0x1 ;  /* 0x00000001ff037424 */ /* 0x000fe200078e00ff */
[----:B------:R-:W-:Y:S01]  /*4df0*/  LOP3.LUT R9, R23, 0x2, RZ, 0xfc, !PT ;  /* 0x0000000217097812 */ /* 0x000fe200078efcff */
[----:B------:R-:W-:Y:S01]  /*4e00*/  IMAD.MOV.U32 R8, RZ, RZ, RZ ;  /* 0x000000ffff087224 */ /* 0x000fe200078e00ff */
[----:B------:R-:W-:Y:S01]  /*4e10*/  ULDC UR4, c[0x0][0x600] ;  /* 0x0001800000047ab9 */ /* 0x000fe20000000800 */
[----:B------:R-:W-:Y:S01]  /*4e20*/  UMOV UR7, 0x1 ;  /* 0x0000000100077882 */ /* 0x000fe20000000000 */
[----:B------:R-:W-:-:S02]  /*4e30*/  UIADD3 UR19, UR40, 0x1, URZ ;  /* 0x0000000128137890 */ /* 0x000fc4000fffe03f */
[----:B------:R-:W-:Y:S02]  /*4e40*/  UIADD3 UR15, UR4, -0x1, URZ ;  /* 0xffffffff040f7890 */ /* 0x000fe4000fffe03f */
[----:B------:R-:W-:Y:S02]  /*4e50*/  USHF.L.U32 UR17, UR7, UR5, URZ ;  /* 0x0000000507117299 */ /* 0x000fe4000800063f */
[----:B------:R-:W-:Y:S01]  /*4e60*/  ULOP3.LUT UR16, URZ, UR6, URZ, 0x33, !UPT ;  /* 0x000000063f107292 */ /* 0x000fe2000f8e333f */
[----:B------:R-:W-:-:S11]  /*4e70*/  ULDC.64 UR20, c[0x0][0x198] ;  /* 0x0000660000147ab9 */ /* 0x000fd60000000a00 */
.L_x_112:
[----:B------:R-:W-:-:S03]  /*4e80*/  UMOV UR4, 0xffffffff ;  /* 0xffffffff00047882 */ /* 0x000fc60000000000 */
[----:B------:R-:W-:Y:S05]  /*4e90*/  BRA.DIV UR4, `(.L_x_101) ;  /* 0x0000002e04207947 */ /* 0x000fea000b800000 */
[----:B------:R-:W-:-:S13]  /*4ea0*/  ELECT P6, URZ, PT ;  /* 0x00000000003f782f */ /* 0x000fda00038c0000 */
.L_x_177:
[----:B------:R-:W0:Y:S01]  /*4eb0*/  LDC R4, c[0x0][0x28c] ;  /* 0x0000a300ff047b82 */ /* 0x000e220000000800 */
[----:B------:R-:W-:Y:S01]  /*4ec0*/  BSSY B1, `(.L_x_102) ;  /* 0x0000035000017945 */ /* 0x000fe20003800000 */
[----:B0-----:R-:W-:-:S13]  /*4ed0*/  ISETP.LT.OR P6, PT, R4, 0x1, !P6 ;  /* 0x000000010400780c */ /* 0x001fda00077c1670 */
[----:B------:R-:W-:Y:S05]  /*4ee0*/  @P6 BRA `(.L_x_103) ;  /* 0x0000000000c86947 */ /* 0x000fea0003800000 */
[----:B------:R-:W-:Y:S02]  /*4ef0*/  IMAD.SHL.U32 R18, R18, 0x40, RZ ;  /* 0x0000004012127824 */ /* 0x000fe400078e00ff */
[----:B------:R-:W-:Y:S02]  /*4f00*/  IMAD.SHL.U32 R22, R22, 0x40, RZ ;  /* 0x0000004016167824 */ /* 0x000fe400078e00ff */
[----:B------:R-:W-:Y:S02]  /*4f10*/  IMAD.MOV.U32 R13, RZ, RZ, RZ ;  /* 0x000000ffff0d7224 */ /* 0x000fe400078e00ff */
[----:B------:R-:W-:Y:S02]  /*4f20*/  IMAD.U32 R14, RZ, RZ, UR19 ;  /* 0x00000013ff0e7e24 */ /* 0x000fe4000f8e00ff */
[----:B------:R-:W-:Y:S02]  /*4f30*/  IMAD.MOV.U32 R4, RZ, RZ, R3 ;  /* 0x000000ffff047224 */ /* 0x000fe400078e0003 */
[----:B------:R-:W-:-:S07]  /*4f40*/  IMAD.MOV.U32 R5, RZ, RZ, R8 ;  /* 0x000000ffff057224 */ /* 0x000fce00078e0008 */
.L_x_107:
[----:B------:R-:W0:Y:S01]  /*4f50*/  S2R R7, SR_CgaCtaId ;  /* 0x0000000000077919 */ /* 0x000e220000008800 */
[----:B------:R-:W-:-:S04]  /*4f60*/  MOV R6, 0x400 ;  /* 0x0000040000067802 */ /* 0x000fc80000000f00 */
[----:B0-----:R-:W-:Y:S02]  /*4f70*/  LEA R12, R7, R6, 0x18 ;  /* 0x00000006070c7211 */ /* 0x001fe400078ec0ff */
[----:B------:R-:W-:Y:S01]  /*4f80*/  SHF.L.U32 R6, R4, 0x1f, RZ ;  /* 0x0000001f04067819 */ /* 0x000fe200000006ff */
[----:B------:R-:W0:Y:S02]  /*4f90*/  @!P2 LDC R7, c[0x0][0x500] ;  /* 0x00014000ff07ab82 */ /* 0x000e240000000800 */
[----:B------:R-:W-:-:S04]  /*4fa0*/  IMAD R11, R5, 0x8, R12 ;  /* 0x00000008050b7824 */ /* 0x000fc800078e020c */
[----:B------:R-:W1:Y:S02]  /*4fb0*/  SYNCS.PHASECHK.TRANS64.TRYWAIT P1, [R11+URZ+0x1c0], R6 ;  /* 0x0001c0060b0075a7 */ /* 0x000e64000802017f */
[----:B-1----:R-:W-:Y:S05]  /*4fc0*/  @!P1 BRA `(.L_x_104) ;  /* 0x0000002800f49947 */ /* 0x002fea0003800000 */
.L_x_178:
[----:B-1----:R-:W-:Y:S01]  /*4fd0*/  PRMT R6, R9, 0x9910, RZ ;  /* 0x0000991009067816 */ /* 0x002fe200000000ff */
[----:B0-----:R0:W-:Y:S03]  /*4fe0*/  @!P2 SYNCS.ARRIVE.TRANS64 RZ, [R11+URZ], R7 ;  /* 0x000000070bffa9a7 */ /* 0x0011e6000800003f */
[----:B------:R-:W-:-:S13]  /*4ff0*/  ISETP.NE.AND P1, PT, R6, 0x2, PT ;  /* 0x000000020600780c */ /* 0x000fda0003f25270 */
[----:B0-----:R-:W-:Y:S05]  /*5000*/  @P1 BRA `(.L_x_105) ;  /* 0x0000000000041947 */ /* 0x001fea0003800000 */
[----:B------:R-:W-:Y:S01]  /*5010*/  BPT.TRAP 0x1 ;  /* 0x000000040000795c */ /* 0x000fe20000300000 */
.L_x_105:
[----:B------:R-:W-:Y:S05]  /*5020*/  @P0 BRA `(.L_x_106) ;  /* 0x0000000000040947 */ /* 0x000fea0003800000 */
[----:B------:R-:W-:Y:S01]  /*5030*/  BPT.TRAP 0x1 ;  /* 0x000000040000795c */ /* 0x000fe20000300000 */
.L_x_106:
[----:B------:R-:W-:Y:S01]  /*5040*/  IMAD R12, R5, 0x800, R12 ;  /* 0x00000800050c7824 */ /* 0x000fe200078e020c */
[----:B------:R-:W-:Y:S01]  /*5050*/  R2UR UR9, R11 ;  /* 0x000000000b0972ca */ /* 0x000fe200000e0000 */
[----:B------:R-:W-:Y:S01]  /*5060*/  VIADD R14, R14, 0xffffffff ;  /* 0xffffffff0e0e7836 */ /* 0x000fe20000000000 */
[----:B------:R-:W-:Y:S01]  /*5070*/  UIADD3 UR4, UP0, UR20, 0xf0, URZ ;  /* 0x000000f014047890 */ /* 0x000fe2000ff1e03f */
[----:B------:R-:W-:Y:S01]  /*5080*/  R2UR UR11, R22 ;  /* 0x00000000160b72ca */ /* 0x000fe200000e0000 */
[----:B------:R-:W-:Y:S01]  /*5090*/  UIADD3 UR22, UP1, UR20, 0x1f0, URZ ;  /* 0x000001f014167890 */ /* 0x000fe2000ff3e03f */
[----:B------:R-:W-:Y:S01]  /*50a0*/  R2UR UR8, R12 ;  /* 0x000000000c0872ca */ /* 0x000fe200000e0000 */
[----:B------:R-:W-:Y:S01]  /*50b0*/  UIADD3.X UR5, URZ, UR21, URZ, UP0, !UPT ;  /* 0x000000153f057290 */ /* 0x000fe200087fe43f */
[----:B------:R-:W-:Y:S01]  /*50c0*/  R2UR UR10, R13 ;  /* 0x000000000d0a72ca */ /* 0x000fe200000e0000 */
[----:B------:R-:W-:Y:S01]  /*50d0*/  VIADD R5, R5, 0x1 ;  /* 0x0000000105057836 */ /* 0x000fe20000000000 */
[----:B------:R-:W-:Y:S01]  /*50e0*/  R2UR UR12, R19 ;  /* 0x00000000130c72ca */ /* 0x000fe200000e0000 */
[----:B------:R-:W-:Y:S01]  /*50f0*/  UIADD3.X UR23, URZ, UR21, URZ, UP1, !UPT ;  /* 0x000000153f177290 */ /* 0x000fe20008ffe43f */
[----:B------:R-:W-:Y:S01]  /*5100*/  R2UR UR18, R18 ;  /* 0x00000000121272ca */ /* 0x000fe200000e0000 */
[----:B------:R-:W-:Y:S01]  /*5110*/  UMOV UR6, 0x0 ;  /* 0x0000000000067882 */ /* 0x000fe20000000000 */
[----:B------:R-:W-:Y:S01]  /*5120*/  ISETP.GT.AND P3, PT, R14, 0x1, PT ;  /* 0x000000010e00780c */ /* 0x000fe20003f64270 */
[----:B------:R-:W-:Y:S01]  /*5130*/  UMOV UR7, 0x10000000 ;  /* 0x1000000000077882 */ /* 0x000fe20000000000 */
[----:B------:R-:W-:Y:S01]  /*5140*/  ISETP.NE.AND P1, PT, R5, 0x38, PT ;  /* 0x000000380500780c */ /* 0x000fe20003f25270 */
[----:B------:R-:W-:-:S02]  /*5150*/  VIADD R13, R13, 0x10 ;  /* 0x000000100d0d7836 */ /* 0x000fc40000000000 */
[----:B------:R-:W-:Y:S01]  /*5160*/  UIADD3 UR13, UR8, 0x480, URZ ;  /* 0x00000480080d7890 */ /* 0x000fe2000fffe03f */
[----:B------:R-:W-:Y:S01]  /*5170*/  SEL R7, RZ, 0x1, P1 ;  /* 0x00000001ff077807 */ /* 0x000fe20000800000 */
[----:B------:R-:W-:Y:S01]  /*5180*/  UIADD3 UR14, UR8, 0x1c480, URZ ;  /* 0x0001c480080e7890 */ /* 0x000fe2000fffe03f */
[----:B------:R-:W-:Y:S02]  /*5190*/  SEL R5, R5, RZ, P1 ;  /* 0x000000ff05057207 */ /* 0x000fe40000800000 */
[----:B------:R-:W-:Y:S02]  /*51a0*/  LOP3.LUT R4, R4, R7, RZ, 0x3c, !PT ;  /* 0x0000000704047212 */ /* 0x000fe400078e3cff */
[----:B------:R-:W-:Y:S02]  /*51b0*/  UMOV UR8, UR13 ;  /* 0x0000000d00087c82 */ /* 0x000fe40008000000 */
[----:B------:R0:W-:Y:S02]  /*51c0*/  UTMALDG.3D [UR8], [UR4], desc[UR6] ;  /* 0x00000608040075b4 */ /* 0x0001e40008011000 */
[----:B0-----:R-:W-:Y:S01]  /*51d0*/  UMOV UR8, UR14 ;  /* 0x0000000e00087c82 */ /* 0x001fe20008000000 */
[----:B------:R-:W-:-:S02]  /*51e0*/  UMOV UR11, UR18 ;  /* 0x00000012000b7c82 */ /* 0x000fc40008000000 */
[----:B------:R0:W-:Y:S02]  /*51f0*/  UTMALDG.3D [UR8], [UR22], desc[UR6] ;  /* 0x00000608160075b4 */ /* 0x0001e40008011000 */
[----:B0-----:R-:W-:Y:S05]  /*5200*/  @P3 BRA `(.L_x_107) ;  /* 0xfffffffc00503947 */ /* 0x001fea000383ffff */
.L_x_103:
[----:B------:R-:W-:Y:S05]  /*5210*/  BSYNC B1 ;  /* 0x0000000000017941 */ /* 0x000fea0003800000 */
.L_x_102:
[----:B------:R-:W2:Y:S01]  /*5220*/  LDL.64 R20, [R1] ;  /* 0x0000000001147983 */ /* 0x000ea20000100a00 */
[----:B------:R-:W-:Y:S01]  /*5230*/  LOP3.LUT P4, RZ, R10, 0xff, RZ, 0xc0, !PT ;  /* 0x000000ff0aff7812 */ /* 0x000fe2000788c0ff */
[----:B------:R-:W-:Y:S01]  /*5240*/  VIADD R7, R8, UR40 ;  /* 0x0000002808077c36 */ /* 0x000fe20008000000 */
[----:B------:R-:W-:Y:S01]  /*5250*/  ULDC.64 UR4, c[0x0][0x650] ;  /* 0x0001940000047ab9 */ /* 0x000fe20000000a00 */
[----:B------:R-:W-:Y:S01]  /*5260*/  IMAD.U32 R6, RZ, RZ, UR40 ;  /* 0x00000028ff067e24 */ /* 0x000fe2000f8e00ff */
[----:B------:R-:W-:Y:S01]  /*5270*/  UISETP.GE.U32.AND UP0, UPT, UR40, 0x38, UPT ;  /* 0x000000382800788c */ /* 0x000fe2000bf06070 */
[----:B------:R-:W-:Y:S01]  /*5280*/  BSSY B1, `(.L_x_108) ;  /* 0x000006b000017945 */ /* 0x000fe20003800000 */
[----:B------:R-:W-:Y:S01]  /*5290*/  ISETP.GT.U32.AND P1, PT, R7, 0x37, PT ;  /* 0x000000370700780c */ /* 0x000fe20003f24070 */
[----:B------:R-:W-:Y:S01]  /*52a0*/  IMAD.MOV.U32 R22, RZ, RZ, -0x1 ;  /* 0xffffffffff167424 */ /* 0x000fe200078e00ff */
[----:B------:R-:W-:Y:S01]  /*52b0*/  PRMT R10, RZ, 0x7610, R10 ;  /* 0x00007610ff0a7816 */ /* 0x000fe2000000000a */
[----:B------:R-:W-:Y:S01]  /*52c0*/  IMAD.MOV.U32 R18, RZ, RZ, -0x1 ;  /* 0xffffffffff127424 */ /* 0x000fe200078e00ff */
[----:B------:R-:W-:Y:S01]  /*52d0*/  ISETP.LT.U32.AND P1, PT, R6, 0x38, P1 ;  /* 0x000000380600780c */ /* 0x000fe20000f21070 */
[----:B------:R-:W-:Y:S01]  /*52e0*/  IMAD.MOV.U32 R19, RZ, RZ, -0x1 ;  /* 0xffffffffff137424 */ /* 0x000fe200078e00ff */
[----:B------:R-:W-:Y:S01]  /*52f0*/  PLOP3.LUT P3, PT, PT, PT, UP0, 0x80, 0x0 ;  /* 0x000000000000781c */ /* 0x000fe20003f6f008 */
[----:B------:R-:W0:Y:S01]  /*5300*/  @P4 S2R R5, SR_CgaCtaId ;  /* 0x0000000000054919 */ /* 0x000e220000008800 */
[----:B------:R-:W-:-:S02]  /*5310*/  @P4 MOV R4, 0x400 ;  /* 0x0000040000044802 */ /* 0x000fc40000000f00 */
[----:B------:R-:W-:-:S04]  /*5320*/  SEL R6, RZ, 0x1, !P1 ;  /* 0x00000001ff067807 */ /* 0x000fc80004800000 */
[----:B------:R-:W-:Y:S02]  /*5330*/  LOP3.LUT R3, R3, R6, RZ, 0x3c, !PT ;  /* 0x0000000603037212 */ /* 0x000fe400078e3cff */
[----:B0-----:R-:W-:-:S04]  /*5340*/  @P4 LEA R4, R5, R4, 0x18 ;  /* 0x0000000405044211 */ /* 0x001fc800078ec0ff */
[----:B------:R0:W-:Y:S02]  /*5350*/  @P4 SYNCS.ARRIVE.TRANS64.A1T0 RZ, [R4+URZ+0x3b8], RZ ;  /* 0x0003b8ff04ff49a7 */ /* 0x0001e4000810003f */
[----:B0-----:R-:W-:-:S05]  /*5360*/  SHF.R.U32.HI R4, RZ, 0x3, R7 ;  /* 0x00000003ff047819 */ /* 0x001fca0000011607 */
[----:B------:R-:W-:-:S04]  /*5370*/  IMAD.WIDE.U32 R4, R4, 0x24924925, RZ ;  /* 0x2492492504047825 */ /* 0x000fc800078e00ff */
[----:B------:R-:W-:Y:S01]  /*5380*/  IMAD R8, R5, -0x38, R7 ;  /* 0xffffffc805087824 */ /* 0x000fe200078e0207 */
[----:B------:R-:W-:Y:S02]  /*5390*/  @P3 LOP3.LUT R3, R3, 0x1, R5, 0x78, !PT ;  /* 0x0000000103033812 */ /* 0x000fe400078e7805 */
[----:B------:R-:W-:Y:S02]  /*53a0*/  PRMT R4, RZ, 0x7610, R4 ;  /* 0x00007610ff047816 */ /* 0x000fe40000000004 */
[----:B--2---:R-:W-:-:S04]  /*53b0*/  IADD3 R16, P4, R16, R20, RZ ;  /* 0x0000001410107210 */ /* 0x004fc80007f9e0ff */
[----:B------:R-:W-:Y:S01]  /*53c0*/  ISETP.GE.U32.AND P1, PT, R16, UR4, PT ;  /* 0x0000000410007c0c */ /* 0x000fe2000bf26070 */
[----:B------:R-:W-:-:S05]  /*53d0*/  IMAD.X R17, R17, 0x1, R0, P4 ;  /* 0x0000000111117824 */ /* 0x000fca00020e0600 */
[----:B------:R-:W-:-:S13]  /*53e0*/  ISETP.GE.U32.AND.EX P1, PT, R17, UR5, PT, P1 ;  /* 0x0000000511007c0c */ /* 0x000fda000bf26110 */
[----:B------:R-:W-:Y:S05]  /*53f0*/  @P1 BRA `(.L_x_109) ;  /* 0x00000004004c1947 */ /* 0x000fea0003800000 */
[----:B------:R-:W0:Y:S01]  /*5400*/  S2R R12, SR_CTAID.X ;  /* 0x00000000000c7919 */ /* 0x000e220000002500 */
[----:B------:R-:W-:Y:S01]  /*5410*/  ULDC.64 UR4, c[0x0][0x628] ;  /* 0x00018a0000047ab9 */ /* 0x000fe20000000a00 */
[----:B------:R-:W1:Y:S01]  /*5420*/  LDC R13, c[0x0][0x144] ;  /* 0x00005100ff0d7b82 */ /* 0x000e620000000800 */
[----:B------:R-:W-:Y:S01]  /*5430*/  ISETP.NE.U32.AND P1, PT, RZ, UR4, PT ;  /* 0x00000004ff007c0c */ /* 0x000fe2000bf25070 */
[----:B------:R-:W2:Y:S01]  /*5440*/  S2R R11, SR_CTAID.Y ;  /* 0x00000000000b7919 */ /* 0x000ea20000002600 */
[----:B------:R-:W-:Y:S01]  /*5450*/  ULDC UR6, c[0x0][0x150] ;  /* 0x0000540000067ab9 */ /* 0x000fe20000000800 */
[----:B------:R-:W-:Y:S01]  /*5460*/  ULDC UR7, c[0x0][0x630] ;  /* 0x00018c0000077ab9 */ /* 0x000fe20000000800 */
[----:B------:R-:W-:Y:S01]  /*5470*/  ISETP.NE.AND.EX P1, PT, RZ, UR5, PT, P1 ;  /* 0x00000005ff007c0c */ /* 0x000fe2000bf25310 */
[----:B------:R-:W-:Y:S01]  /*5480*/  IMAD.MOV.U32 R4, RZ, RZ, R16 ;  /* 0x000000ffff047224 */ /* 0x000fe200078e0010 */
[----:B0-----:R-:W-:-:S05]  /*5490*/  I2FP.F32.U32 R5, R12 ;  /* 0x0000000c00057245 */ /* 0x001fca0000201000 */
[----:B------:R-:W-:Y:S01]  /*54a0*/  FMUL R14, R5, UR6 ;  /* 0x00000006050e7c20 */ /* 0x000fe20008400000 */
[----:B------:R-:W-:-:S05]  /*54b0*/  IMAD.MOV.U32 R5, RZ, RZ, R17 ;  /* 0x000000ffff057224 */ /* 0x000fca00078e0011 */
[----:B--2---:R-:W-:Y:S05]  /*54c0*/  @!P1 BRA `(.L_x_110) ;  /* 0x0000000000289947 */ /* 0x004fea0003800000 */
[----:B------:R-:W-:Y:S02]  /*54d0*/  ULDC UR6, c[0x0][0x634] ;  /* 0x00018d0000067ab9 */ /* 0x000fe40000000800 */
[----:B------:R-:W-:-:S05]  /*54e0*/  IADD3 R5, P1, R16, UR6, RZ ;  /* 0x0000000610057c10 */ /* 0x000fca000ff3e0ff */
[----:B------:R-:W-:-:S04]  /*54f0*/  IMAD.X R15, RZ, RZ, R17, P1 ;  /* 0x000000ffff0f7224 */ /* 0x000fc800008e0611 */
[----:B------:R-:W-:-:S04]  /*5500*/  IMAD.WIDE.U32 R6, R15, UR4, RZ ;  /* 0x000000040f067c25 */ /* 0x000fc8000f8e00ff */
[----:B------:R-:W-:-:S04]  /*5510*/  IMAD.WIDE.U32 R6, P1, R5, UR5, R6 ;  /* 0x0000000505067c25 */ /* 0x000fc8000f820006 */
[----:B------:R-:W-:-:S04]  /*5520*/  IMAD.WIDE.U32 R4, R5, UR4, RZ ;  /* 0x0000000405047c25 */ /* 0x000fc8000f8e00ff */
[----:B------:R-:W-:Y:S01]  /*5530*/  IMAD.MOV.U32 R4, RZ, RZ, R7 ;  /* 0x000000ffff047224 */ /* 0x000fe200078e0007 */
[----:B------:R-:W-:Y:S01]  /*5540*/  IADD3 RZ, P3, R5, R6, RZ ;  /* 0x0000000605ff7210 */ /* 0x000fe20007f7e0ff */
[----:B------:R-:W-:-:S04]  /*5550*/  IMAD.X R5, RZ, RZ, RZ, P1 ;  /* 0x000000ffff057224 */ /* 0x000fc800008e06ff */
[----:B------:R-:W-:-:S08]  /*5560*/  IMAD.WIDE.U32.X R4, R15, UR5, R4, P3 ;  /* 0x000000050f047c25 */ /* 0x000fd000098e0404 */
.L_x_110:
[--C-:B------:R-:W-:Y:S01]  /*5570*/  SHF.R.U64 R19, R4, UR7, R5.reuse ;  /* 0x0000000704137c19 */ /* 0x100fe20008001205 */
[----:B------:R-:W0:Y:S01]  /*5580*/  F2I.U32.TRUNC.NTZ R14, R14 ;  /* 0x0000000e000e7305 */ /* 0x000e22000020f000 */
[----:B------:R-:W-:Y:S01]  /*5590*/  SHF.R.U32.HI R4, RZ, UR7, R5 ;  /* 0x00000007ff047c19 */ /* 0x000fe20008011605 */
[----:B------:R-:W-:Y:S01]  /*55a0*/  ULDC.64 UR4, c[0x0][0x620] ;  /* 0x0001880000047ab9 */ /* 0x000fe20000000a00 */
[----:B------:R-:W-:Y:S01]  /*55b0*/  IADD3 R7, P1, RZ, -R19, RZ ;  /* 0x80000013ff077210 */ /* 0x000fe20007f3e0ff */
[----:B------:R-:W-:Y:S01]  /*55c0*/  ULDC.64 UR6, c[0x0][0x640] ;  /* 0x0001900000067ab9 */ /* 0x000fe20000000a00 */
[----:B------:R-:W2:Y:S03]  /*55d0*/  LDC R18, c[0x0][0x148] ;  /* 0x00005200ff127b82 */ /* 0x000ea60000000800 */
[----:B------:R-:W-:Y:S01]  /*55e0*/  IMAD.X R4, RZ, RZ, ~R4, P1 ;  /* 0x000000ffff047224 */ /* 0x000fe200008e0e04 */
[----:B------:R-:W-:-:S03]  /*55f0*/  ISETP.NE.U32.AND P1, PT, RZ, UR6, PT ;  /* 0x00000006ff007c0c */ /* 0x000fc6000bf25070 */
[----:B------:R-:W-:Y:S01]  /*5600*/  IMAD R6, R4, UR4, RZ ;  /* 0x0000000404067c24 */ /* 0x000fe2000f8e02ff */
[----:B------:R-:W-:Y:S01]  /*5610*/  ISETP.NE.AND.EX P1, PT, RZ, UR7, PT, P1 ;  /* 0x00000007ff007c0c */ /* 0x000fe2000bf25310 */
[----:B------:R-:W-:Y:S01]  /*5620*/  IMAD.WIDE.U32 R4, R7, UR4, R16 ;  /* 0x0000000407047c25 */ /* 0x000fe2000f8e0010 */
[----:B------:R-:W-:-:S03]  /*5630*/  ULDC UR4, c[0x0][0x618] ;  /* 0x0001860000047ab9 */ /* 0x000fc60000000800 */
[----:B------:R-:W-:Y:S01]  /*5640*/  IMAD R7, R7, UR5, R6 ;  /* 0x0000000507077c24 */ /* 0x000fe2000f8e0206 */
[----:B------:R-:W-:Y:S01]  /*5650*/  ULDC UR5, c[0x0][0x154] ;  /* 0x0000550000057ab9 */ /* 0x000fe20000000800 */
[----:B0-----:R-:W-:Y:S02]  /*5660*/  IMAD.MOV R6, RZ, RZ, -R14 ;  /* 0x000000ffff067224 */ /* 0x001fe400078e0a0e */
[----:B------:R-:W-:Y:S02]  /*5670*/  IMAD.IADD R5, R5, 0x1, R7 ;  /* 0x0000000105057824 */ /* 0x000fe400078e0207 */
[----:B-1----:R-:W-:Y:S01]  /*5680*/  IMAD R12, R13, R6, R12 ;  /* 0x000000060d0c7224 */ /* 0x002fe200078e020c */
[----:B------:R-:W-:Y:S02]  /*5690*/  I2FP.F32.U32 R6, R11 ;  /* 0x0000000b00067245 */ /* 0x000fe40000201000 */
[--C-:B------:R-:W-:Y:S02]  /*56a0*/  SHF.R.U64 R13, R4, UR4, R5.reuse ;  /* 0x00000004040d7c19 */ /* 0x100fe40008001205 */
[----:B------:R-:W-:Y:S01]  /*56b0*/  SHF.R.U32.HI R4, RZ, UR4, R5 ;  /* 0x00000004ff047c19 */ /* 0x000fe20008011605 */
[----:B------:R-:W-:Y:S01]  /*56c0*/  FMUL R6, R6, UR5 ;  /* 0x0000000506067c20 */ /* 0x000fe20008400000 */
[----:B------:R-:W-:-:S02]  /*56d0*/  ULDC UR4, c[0x0][0x608] ;  /* 0x0001820000047ab9 */ /* 0x000fc40000000800 */
[--C-:B------:R-:W-:Y:S01]  /*56e0*/  SHF.R.U64 R15, R13, UR4, R4.reuse ;  /* 0x000000040d0f7c19 */ /* 0x100fe20008001204 */
[----:B------:R0:W1:Y:S01]  /*56f0*/  F2I.U32.TRUNC.NTZ R20, R6 ;  /* 0x0000000600147305 */ /* 0x000062000020f000 */
[----:B------:R-:W-:Y:S01]  /*5700*/  SHF.R.U32.HI R4, RZ, UR4, R4 ;  /* 0x00000004ff047c19 */ /* 0x000fe20008011604 */
[----:B------:R-:W-:-:S03]  /*5710*/  ULDC UR4, c[0x0][0x658] ;  /* 0x0001960000047ab9 */ /* 0x000fc60000000800 */
[--C-:B------:R-:W-:Y:S02]  /*5720*/  SHF.R.U64 R14, R15, UR4, R4.reuse ;  /* 0x000000040f0e7c19 */ /* 0x100fe40008001204 */
[----:B------:R-:W-:-:S03]  /*5730*/  SHF.R.U32.HI R21, RZ, UR4, R4 ;  /* 0x00000004ff157c19 */ /* 0x000fc60008011604 */
[----:B------:R-:W-:Y:S02]  /*5740*/  IMAD.MOV.U32 R4, RZ, RZ, R14 ;  /* 0x000000ffff047224 */ /* 0x000fe400078e000e */
[----:B------:R-:W-:Y:S01]  /*5750*/  IMAD.MOV.U32 R5, RZ, RZ, R21 ;  /* 0x000000ffff057224 */ /* 0x000fe200078e0015 */
[----:B0-----:R-:W-:Y:S06]  /*5760*/  @!P1 BRA `(.L_x_111) ;  /* 0x0000000000289947 */ /* 0x001fec0003800000 */
        /* <DEDUP_REMOVED lines=10> */
.L_x_111:
[----:B------:R-:W-:Y:S01]  /*5810*/  ISETP.NE.AND P1, PT, R2, 0x1, PT ;  /* 0x000000010200780c */ /* 0x000fe20003f25270 */
[----:B------:R-:W-:Y:S01]  /*5820*/  ULDC UR4, c[0x0][0x648] ;  /* 0x0001920000047ab9 */ /* 0x000fe20000000800 */
[----:B------:R-:W-:Y:S01]  /*5830*/  LOP3.LUT R15, R15, UR16, RZ, 0xc0, !PT ;  /* 0x000000100f0f7c12 */ /* 0x000fe2000f8ec0ff */
[----:B-1----:R-:W-:Y:S01]  /*5840*/  IMAD.MOV R20, RZ, RZ, -R20 ;  /* 0x000000ffff147224 */ /* 0x002fe200078e0a14 */
[----:B------:R-:W-:Y:S01]  /*5850*/  SHF.R.U64 R4, R4, UR4, R5 ;  /* 0x0000000404047c19 */ /* 0x000fe20008001205 */
[----:B------:R-:W-:Y:S01]  /*5860*/  ULDC UR4, c[0x0][0x638] ;  /* 0x00018e0000047ab9 */ /* 0x000fe20000000800 */
[----:B------:R-:W-:Y:S01]  /*5870*/  LOP3.LUT R13, R13, UR15, RZ, 0xc0, !PT ;  /* 0x0000000f0d0d7c12 */ /* 0x000fe2000f8ec0ff */
[----:B------:R-:W-:Y:S02]  /*5880*/  ULDC UR5, c[0x0][0x610] ;  /* 0x0001840000057ab9 */ /* 0x000fe40000000800 */
[----:B------:R-:W-:Y:S02]  /*5890*/  IMAD.MOV R5, RZ, RZ, -R4 ;  /* 0x000000ffff057224 */ /* 0x000fe400078e0a04 */
[----:B------:R-:W-:-:S02]  /*58a0*/  IMAD R15, R4, UR17, R15 ;  /* 0x00000011040f7c24 */ /* 0x000fc4000f8e020f */
[----:B--2---:R-:W-:Y:S02]  /*58b0*/  @P1 IMAD R12, R18, R20, R11 ;  /* 0x00000014120c1224 */ /* 0x004fe400078e020b */
[----:B------:R-:W-:Y:S01]  /*58c0*/  IMAD R14, R5, UR4, R14 ;  /* 0x00000004050e7c24 */ /* 0x000fe2000f8e020e */
[----:B------:R-:W-:Y:S01]  /*58d0*/  ULDC UR4, c[0x0][0x600] ;  /* 0x0001800000047ab9 */ /* 0x000fe20000000800 */
[----:B------:R-:W-:Y:S02]  /*58e0*/  IMAD R12, R15, UR5, R12 ;  /* 0x000000050f0c7c24 */ /* 0x000fe4000f8e020c */
[----:B------:R-:W-:Y:S02]  /*58f0*/  IMAD R5, R14, UR4, R13 ;  /* 0x000000040e057c24 */ /* 0x000fe4000f8e020d */
[----:B------:R-:W-:-:S03]  /*5900*/  IMAD.MOV.U32 R4, RZ, RZ, 0x1 ;  /* 0x00000001ff047424 */ /* 0x000fc600078e00ff */
[----:B------:R-:W-:Y:S02]  /*5910*/  SEL R18, R5, R12, !P1 ;  /* 0x0000000c05127207 */ /* 0x000fe40004800000 */
[----:B------:R-:W-:-:S07]  /*5920*/  SEL R22, R12, R5, !P1 ;  /* 0x000000050c167207 */ /* 0x000fce0004800000 */
.L_x_109:
[----:B------:R-:W-:Y:S05]  /*5930*/  BSYNC B1 ;  /* 0x0000000000017941 */ /* 0x000fea0003800000 */
.L_x_108:
[----:B------:R-:W-:-:S13]  /*5940*/  LOP3.LUT P1, RZ, R4, 0xff, RZ, 0xc0, !PT ;  /* 0x000000ff04ff7812 */ /* 0x000fda000782c0ff */
[----:B------:R-:W-:Y:S05]  /*5950*/  @P1 BRA `(.L_x_112) ;  /* 0xfffffff400481947 */ /* 0x000fea000383ffff */
[----:B------:R-:W-:Y:S05]  /*5960*/  BSYNC B0 ;  /* 0x0000000000007941 */ /* 0x000fea0003800000 */
.L_x_100:
[----:B------:R-:W-:-:S03]  /*5970*/  UMOV UR4, 0xffffffff ;  /* 0xffffffff00047882 */ /* 0x000fc60000000000 */
[----:B------:R-:W-:Y:S05]  /*5980*/  BRA.DIV UR4, `(.L_x_113) ;  /* 0x0000002204987947 */ /* 0x000fea000b800000 */
[----:B------:R-:W-:-:S13]  /*5990*/  ELECT P6, URZ, PT ;  /* 0x00000000003f782f */ /* 0x000fda00038c0000 */
.L_x_181:
[----:B------:R-:W-:Y:S04]  /*59a0*/  BSSY B0, `(.L_x_114) ;  /* 0x00001ff000007945 */ /* 0x000fe80003800000 */
[----:B------:R-:W-:Y:S05]  /*59b0*/  @!P6 BRA `(.L_x_115) ;  /* 0x0000001c00f4e947 */ /* 0x000fea0003800000 */
[----:B------:R-:W-:-:S04]  /*59c0*/  LOP3.LUT R23, R23, 0x2, RZ, 0xfc, !PT ;  /* 0x0000000217177812 */ /* 0x000fc800078efcff */
[----:B------:R-:W-:-:S13]  /*59d0*/  ISETP.NE.AND P0, PT, R23, 0x3, PT ;  /* 0x000000031700780c */ /* 0x000fda0003f05270 */
[----:B------:R-:W-:Y:S05]  /*59e0*/  @!P0 BRA `(.L_x_116) ;  /* 0x0000000000048947 */ /* 0x000fea0003800000 */
[----:B------:R-:W-:Y:S01]  /*59f0*/  BPT.TRAP 0x1 ;  /* 0x000000040000795c */ /* 0x000fe20000300000 */
.L_x_116:
[----:B------:R-:W0:Y:S01]  /*5a00*/  S2R R5, SR_CgaCtaId ;  /* 0x0000000000057919 */ /* 0x000e220000008800 */
[----:B------:R-:W-:Y:S02]  /*5a10*/  MOV R0, 0x400 ;  /* 0x0000040000007802 */ /* 0x000fe40000000f00 */
[----:B------:R-:W-:Y:S02]  /*5a20*/  SHF.L.U32 R2, R3, 0x1f, RZ ;  /* 0x0000001f03027819 */ /* 0x000fe400000006ff */
[----:B0-----:R-:W-:-:S05]  /*5a30*/  LEA R5, R5, R0, 0x18 ;  /* 0x0000000005057211 */ /* 0x001fca00078ec0ff */
[----:B------:R-:W-:-:S04]  /*5a40*/  VIADD R5, R5, 0x1c0 ;  /* 0x000001c005057836 */ /* 0x000fc80000000000 */
[C---:B------:R-:W-:Y:S02]  /*5a50*/  IMAD R7, R8.reuse, 0x8, R5 ;  /* 0x0000000808077824 */ /* 0x040fe400078e0205 */
[----:B------:R-:W-:Y:S02]  /*5a60*/  VIADD R8, R8, 0x1 ;  /* 0x0000000108087836 */ /* 0x000fe40000000000 */
[----:B------:R-:W0:Y:S03]  /*5a70*/  SYNCS.PHASECHK.TRANS64.TRYWAIT P0, [R7+URZ], R2 ;  /* 0x00000002070075a7 */ /* 0x000e26000800017f */
[----:B------:R-:W-:-:S04]  /*5a80*/  ISETP.NE.AND P1, PT, R8, 0x38, PT ;  /* 0x000000380800780c */ /* 0x000fc80003f25270 */
[----:B------:R-:W-:Y:S02]  /*5a90*/  SEL R0, RZ, 0x1, P1 ;  /* 0x00000001ff007807 */ /* 0x000fe40000800000 */
[----:B------:R-:W-:Y:S02]  /*5aa0*/  SEL R8, R8, RZ, P1 ;  /* 0x000000ff08087207 */ /* 0x000fe40000800000 */
[----:B------:R-:W-:-:S03]  /*5ab0*/  LOP3.LUT R9, R3, R0, RZ, 0x3c, !PT ;  /* 0x0000000003097212 */ /* 0x000fc600078e3cff */
[----:B------:R-:W-:Y:S01]  /*5ac0*/  IMAD R6, R8, 0x8, R5 ;  /* 0x0000000808067824 */ /* 0x000fe200078e0205 */
[----:B------:R-:W-:Y:S01]  /*5ad0*/  SHF.L.U32 R3, R9, 0x1f, RZ ;  /* 0x0000001f09037819 */ /* 0x000fe200000006ff */
[----:B0-----:R-:W-:Y:S06]  /*5ae0*/  @!P0 BRA `(.L_x_117) ;  /* 0x0000002000608947 */ /* 0x001fec0003800000 */
.L_x_182:
[----:B------:R-:W1:Y:S01]  /*5af0*/  SYNCS.PHASECHK.TRANS64.TRYWAIT P0, [R6+URZ], R3 ;  /* 0x00000003060075a7 */ /* 0x000e62000800017f */
[----:B------:R-:W-:-:S05]  /*5b00*/  VIADD R0, R8, 0x1 ;  /* 0x0000000108007836 */ /* 0x000fca0000000000 */
[----:B------:R-:W-:-:S04]  /*5b10*/  ISETP.NE.AND P1, PT, R0, 0x38, PT ;  /* 0x000000380000780c */ /* 0x000fc80003f25270 */
[----:B0-----:R-:W-:Y:S02]  /*5b20*/  SEL R2, RZ, 0x1, P1 ;  /* 0x00000001ff027807 */ /* 0x001fe40000800000 */
[----:B------:R-:W-:Y:S02]  /*5b30*/  SEL R0, R0, RZ, P1 ;  /* 0x000000ff00007207 */ /* 0x000fe40000800000 */
[----:B------:R-:W-:-:S03]  /*5b40*/  LOP3.LUT R9, R9, R2, RZ, 0x3c, !PT ;  /* 0x0000000209097212 */ /* 0x000fc600078e3cff */
[----:B------:R-:W-:Y:S01]  /*5b50*/  IMAD R7, R0, 0x8, R5 ;  /* 0x0000000800077824 */ /* 0x000fe200078e0205 */
[----:B------:R-:W-:Y:S01]  /*5b60*/  SHF.L.U32 R4, R9, 0x1f, RZ ;  /* 0x0000001f09047819 */ /* 0x000fe200000006ff */
[----:B-1----:R-:W-:Y:S06]  /*5b70*/  @!P0 BRA `(.L_x_118) ;  /* 0x0000002000508947 */ /* 0x002fec0003800000 */
.L_x_183:
[----:B------:R-:W1:Y:S01]  /*5b80*/  SYNCS.PHASECHK.TRANS64.TRYWAIT P0, [R7+URZ], R4 ;  /* 0x00000004070075a7 */ /* 0x000e62000800017f */
[----:B------:R-:W-:-:S05]  /*5b90*/  VIADD R0, R0, 0x1 ;  /* 0x0000000100007836 */ /* 0x000fca0000000000 */
[----:B------:R-:W-:-:S04]  /*5ba0*/  ISETP.NE.AND P1, PT, R0, 0x38, PT ;  /* 0x000000380000780c */ /* 0x000fc80003f25270 */
[----:B------:R-:W-:Y:S02]  /*5bb0*/  SEL R2, RZ, 0x1, P1 ;  /* 0x00000001ff027807 */ /* 0x000fe40000800000 */
[----:B------:R-:W-:Y:S02]  /*5bc0*/  SEL R0, R0, RZ, P1 ;  /* 0x000000ff00007207 */ /* 0x000fe40000800000 */
[----:B------:R-:W-:-:S03]  /*5bd0*/  LOP3.LUT R9, R9, R2, RZ, 0x3c, !PT ;  /* 0x0000000209097212 */ /* 0x000fc600078e3cff */
[----:B0-----:R-:W-:Y:S01]  /*5be0*/  IMAD R6, R0, 0x8, R5 ;  /* 0x0000000800067824 */ /* 0x001fe200078e0205 */
[----:B------:R-:W-:Y:S01]  /*5bf0*/  SHF.L.U32 R3, R9, 0x1f, RZ ;  /* 0x0000001f09037819 */ /* 0x000fe200000006ff */
[----:B-1----:R-:W-:Y:S06]  /*5c00*/  @!P0 BRA `(.L_x_119) ;  /* 0x0000002000408947 */ /* 0x002fec0003800000 */
.L_x_184:
        /* <DEDUP_REMOVED lines=9> */
.L_x_185:
        /* <DEDUP_REMOVED lines=9> */
.L_x_186:
        /* <DEDUP_REMOVED lines=9> */
.L_x_187:
        /* <DEDUP_REMOVED lines=9> */
.L_x_188:
        /* <DEDUP_REMOVED lines=9> */
.L_x_189:
        /* <DEDUP_REMOVED lines=9> */
.L_x_190:
        /* <DEDUP_REMOVED lines=9> */
.L_x_191:
        /* <DEDUP_REMOVED lines=9> */
.L_x_192:
        /* <DEDUP_REMOVED lines=9> */
.L_x_193:
        /* <DEDUP_REMOVED lines=9> */
.L_x_194:
        /* <DEDUP_REMOVED lines=9> */
.L_x_195:
        /* <DEDUP_REMOVED lines=9> */
.L_x_196:
        /* <DEDUP_REMOVED lines=9> */
.L_x_197:
        /* <DEDUP_REMOVED lines=9> */
.L_x_198:
        /* <DEDUP_REMOVED lines=9> */
.L_x_199:
        /* <DEDUP_REMOVED lines=9> */
.L_x_200:
        /* <DEDUP_REMOVED lines=9> */
.L_x_201:
        /* <DEDUP_REMOVED lines=9> */
.L_x_202:
        /* <DEDUP_REMOVED lines=9> */
.L_x_203:
        /* <DEDUP_REMOVED lines=9> */
.L_x_204:
        /* <DEDUP_REMOVED lines=9> */
.L_x_205:
        /* <DEDUP_REMOVED lines=9> */
.L_x_206:
        /* <DEDUP_REMOVED lines=9> */
.L_x_207:
        /* <DEDUP_REMOVED lines=9> */
.L_x_208:
        /* <DEDUP_REMOVED lines=9> */
.L_x_209:
        /* <DEDUP_REMOVED lines=9> */
.L_x_210:
        /* <DEDUP_REMOVED lines=9> */
.L_x_211:
        /* <DEDUP_REMOVED lines=9> */
.L_x_212:
        /* <DEDUP_REMOVED lines=9> */
.L_x_213:
        /* <DEDUP_REMOVED lines=9> */
.L_x_214:
        /* <DEDUP_REMOVED lines=9> */
.L_x_215:
        /* <DEDUP_REMOVED lines=9> */
.L_x_216:
        /* <DEDUP_REMOVED lines=9> */
.L_x_217:
        /* <DEDUP_REMOVED lines=9> */
.L_x_218:
        /* <DEDUP_REMOVED lines=9> */
.L_x_219:
        /* <DEDUP_REMOVED lines=9> */
.L_x_220:
        /* <DEDUP_REMOVED lines=9> */
.L_x_221:
        /* <DEDUP_REMOVED lines=9> */
.L_x_222:
        /* <DEDUP_REMOVED lines=9> */
.L_x_223:
        /* <DEDUP_REMOVED lines=9> */
.L_x_224:
        /* <DEDUP_REMOVED lines=9> */
.L_x_225:
        /* <DEDUP_REMOVED lines=9> */
.L_x_226:
        /* <DEDUP_REMOVED lines=9> */
.L_x_227:
        /* <DEDUP_REMOVED lines=9> */
.L_x_228:
        /* <DEDUP_REMOVED lines=9> */
.L_x_229:
        /* <DEDUP_REMOVED lines=9> */
.L_x_230:
        /* <DEDUP_REMOVED lines=9> */
.L_x_231:
        /* <DEDUP_REMOVED lines=9> */
.L_x_232:
        /* <DEDUP_REMOVED lines=9> */
.L_x_233:
        /* <DEDUP_REMOVED lines=9> */
.L_x_234:
        /* <DEDUP_REMOVED lines=9> */
.L_x_235:
[----:B------:R-:W1:Y:S01]  /*78c0*/  SYNCS.PHASECHK.TRANS64.TRYWAIT P0, [R7+URZ], R4 ;  /* 0x00000004070075a7 */ /* 0x000e62000800017f */
[----:B------:R-:W-:-:S05]  /*78d0*/  VIADD R0, R0, 0x1 ;  /* 0x0000000100007836 */ /* 0x000fca0000000000 */
[----:B------:R-:W-:-:S04]  /*78e0*/  ISETP.NE.AND P1, PT, R0, 0x38, PT ;  /* 0x000000380000780c */ /* 0x000fc80003f25270 */
[----:B------:R-:W-:Y:S02]  /*78f0*/  SEL R2, RZ, 0x1, P1 ;  /* 0x00000001ff027807 */ /* 0x000fe40000800000 */
[----:B------:R-:W-:Y:S02]  /*7900*/  SEL R0, R0, RZ, P1 ;  /* 0x000000ff00007207 */ /* 0x000fe40000800000 */
[----:B------:R-:W-:Y:S01]  /*7910*/  LOP3.LUT R2, R9, R2, RZ, 0x3c, !PT ;  /* 0x0000000209027212 */ /* 0x000fe200078e3cff */
[----:B-1----:R-:W-:Y:S06]  /*7920*/  @!P0 BRA `(.L_x_171) ;  /* 0x0000001400088947 */ /* 0x002fec0003800000 */
.L_x_236:
[----:B------:R-:W-:Y:S01]  /*7930*/  IMAD R5, R0, 0x8, R5 ;  /* 0x0000000800057824 */ /* 0x000fe200078e0205 */
[----:B------:R-:W-:-:S07]  /*7940*/  SHF.L.U32 R0, R2, 0x1f, RZ ;  /* 0x0000001f02007819 */ /* 0x000fce00000006ff */
.L_x_172:
[----:B--2---:R2:W3:Y:S02]  /*7950*/  SYNCS.PHASECHK.TRANS64.TRYWAIT P0, [R5+URZ], R0 ;  /* 0x00000000050075a7 */ /* 0x0044e4000800017f */
[----:B---3--:R-:W-:Y:S05]  /*7960*/  @!P0 NANOSLEEP.SYNCS 0x989680 ;  /* 0x009896800000895d */ /* 0x008fea0003900000 */
[----:B------:R-:W3:Y:S02]  /*7970*/  @!P0 SYNCS.PHASECHK.TRANS64 P0, [R5+URZ], R0 ;  /* 0x00000000050085a7 */ /* 0x000ee4000800007f */
[----:B---3--:R-:W-:Y:S05]  /*7980*/  @!P0 BRA `(.L_x_172) ;  /* 0xfffffffc00f08947 */ /* 0x008fea000383ffff */
.L_x_115:
[----:B------:R-:W-:Y:S05]  /*7990*/  BSYNC B0 ;  /* 0x0000000000007941 */ /* 0x000fea0003800000 */
.L_x_114:
[----:B------:R-:W-:Y:S05]  /*79a0*/  EXIT ;  /* 0x000000000000794d */ /* 0x000fea0003800000 */
.L_x_16:
[----:B0-----:R-:W-:-:S04]  /*79b0*/  IMAD.U32 R3, RZ, RZ, UR44 ;  /* 0x0000002cff037e24 */ /* 0x001fc8000f8e00ff */
[----:B------:R0:W1:Y:S03]  /*79c0*/  SYNCS.PHASECHK.TRANS64.TRYWAIT P0, [R3+URZ+-0x8], R0 ;  /* 0xfffff800030075a7 */ /* 0x000066000800017f */
[----:B-1----:R-:W-:Y:S05]  /*79d0*/  @!P0 NANOSLEEP.SYNCS 0x989680 ;  /* 0x009896800000895d */ /* 0x002fea0003900000 */
[----:B------:R-:W1:Y:S02]  /*79e0*/  @!P0 SYNCS.PHASECHK.TRANS64 P0, [R3+URZ+-0x8], R0 ;  /* 0xfffff800030085a7 */ /* 0x000e64000800007f */
[----:B-1----:R-:W-:Y:S05]  /*79f0*/  @!P0 BRA `(.L_x_16) ;  /* 0xfffffffc00ec8947 */ /* 0x002fea000383ffff */
[----:B------:R-:W-:Y:S05]  /*7a00*/  BRA `(.L_x_173) ;  /* 0xffffffa0009c7947 */ /* 0x000fea000383ffff */
.L_x_21:
[----:B-1----:R1:W2:Y:S02]  /*7a10*/  SYNCS.PHASECHK.TRANS64.TRYWAIT P1, [R3+URZ], R0 ;  /* 0x00000000030075a7 */ /* 0x0022a4000802017f */
[----:B--2---:R-:W-:Y:S05]  /*7a20*/  @!P1 NANOSLEEP.SYNCS 0x989680 ;  /* 0x009896800000995d */ /* 0x004fea0003900000 */
[----:B------:R-:W2:Y:S02]  /*7a30*/  @!P1 SYNCS.PHASECHK.TRANS64 P1, [R3+URZ], R0 ;  /* 0x00000000030095a7 */ /* 0x000ea4000802007f */
[----:B--2---:R-:W-:Y:S05]  /*7a40*/  @!P1 BRA `(.L_x_21) ;  /* 0xfffffffc00f09947 */ /* 0x004fea000383ffff */
[----:B------:R-:W-:Y:S05]  /*7a50*/  BRA `(.L_x_20) ;  /* 0xffffffa400087947 */ /* 0x000fea000383ffff */
.L_x_26:
[----:B-1----:R-:W-:-:S04]  /*7a60*/  IMAD.U32 R4, RZ, RZ, UR4 ;  /* 0x00000004ff047e24 */ /* 0x002fc8000f8e00ff */
[----:B------:R1:W2:Y:S03]  /*7a70*/  SYNCS.PHASECHK.TRANS64.TRYWAIT P1, [R4+URZ], R3 ;  /* 0x00000003040075a7 */ /* 0x0002a6000802017f */
[----:B--2---:R-:W-:Y:S05]  /*7a80*/  @!P1 NANOSLEEP.SYNCS 0x989680 ;  /* 0x009896800000995d */ /* 0x004fea0003900000 */
[----:B------:R-:W2:Y:S02]  /*7a90*/  @!P1 SYNCS.PHASECHK.TRANS64 P1, [R4+URZ], R3 ;  /* 0x00000003040095a7 */ /* 0x000ea4000802007f */
[----:B--2---:R-:W-:Y:S05]  /*7aa0*/  @!P1 BRA `(.L_x_26) ;  /* 0xfffffffc00ec9947 */ /* 0x004fea000383ffff */
[----:B------:R-:W-:Y:S05]  /*7ab0*/  BRA `(.L_x_25) ;  /* 0xffffffa400647947 */ /* 0x000fea000383ffff */
.L_x_32:
[----:B0-----:R-:W-:-:S04]  /*7ac0*/  IMAD.U32 R3, RZ, RZ, UR44 ;  /* 0x0000002cff037e24 */ /* 0x001fc8000f8e00ff */
[----:B------:R0:W1:Y:S03]  /*7ad0*/  SYNCS.PHASECHK.TRANS64.TRYWAIT P0, [R3+URZ+0x8], R0 ;  /* 0x00000800030075a7 */ /* 0x000066000800017f */
[----:B-1----:R-:W-:Y:S05]  /*7ae0*/  @!P0 NANOSLEEP.SYNCS 0x989680 ;  /* 0x009896800000895d */ /* 0x002fea0003900000 */
[----:B------:R-:W1:Y:S02]  /*7af0*/  @!P0 SYNCS.PHASECHK.TRANS64 P0, [R3+URZ+0x8], R0 ;  /* 0x00000800030085a7 */ /* 0x000e64000800007f */
[----:B-1----:R-:W-:Y:S05]  /*7b00*/  @!P0 BRA `(.L_x_32) ;  /* 0xfffffffc00ec8947 */ /* 0x002fea000383ffff */
[----:B------:R-:W-:Y:S05]  /*7b10*/  BRA `(.L_x_174) ;  /* 0xffffffa800347947 */ /* 0x000fea000383ffff */
.L_x_101:
[----:B------:R-:W-:Y:S01]  /*7b20*/  BSSY B1, `(.L_x_175) ;  /* 0x0000006000017945 */ /* 0x000fe20003800000 */
[----:B------:R-:W-:-:S07]  /*7b30*/  IMAD.MOV.U32 R15, RZ, RZ, -0x1 ;  /* 0xffffffffff0f7424 */ /* 0x000fce00078e00ff */
[----:B-----5:R-:W-:Y:S05]  /*7b40*/  WARPSYNC.COLLECTIVE R15, `(.L_x_176) ;  /* 0x000000000f0c7348 */ /* 0x020fea0003c00000 */
[----:B------:R-:W-:Y:S02]  /*7b50*/  ELECT P6, UR62, PT ;  /* 0x00000000003e782f */ /* 0x000fe400038c0000 */
[----:B------:R-:W-:Y:S01]  /*7b60*/  MOV R14, UR62 ;  /* 0x0000003e000e7c02 */ /* 0x000fe20008000f00 */
[----:B-----5:R-:W-:Y:S10]  /*7b70*/  ENDCOLLECTIVE ;  /* 0x000000000000791b */ /* 0x020ff40003800000 */
.L_x_176:
[----:B------:R-:W-:Y:S05]  /*7b80*/  BSYNC B1 ;  /* 0x0000000000017941 */ /* 0x000fea0003800000 */
.L_x_175:
[----:B------:R-:W-:Y:S05]  /*7b90*/  BRA `(.L_x_177) ;  /* 0xffffffd000c47947 */ /* 0x000fea000383ffff */
.L_x_104:
[----:B-1----:R1:W2:Y:S02]  /*7ba0*/  SYNCS.PHASECHK.TRANS64.TRYWAIT P1, [R11+URZ+0x1c0], R6 ;  /* 0x0001c0060b0075a7 */ /* 0x0022a4000802017f */
[----:B--2---:R-:W-:Y:S05]  /*7bb0*/  @!P1 NANOSLEEP.SYNCS 0x989680 ;  /* 0x009896800000995d */ /* 0x004fea0003900000 */
[----:B------:R-:W2:Y:S02]  /*7bc0*/  @!P1 SYNCS.PHASECHK.TRANS64 P1, [R11+URZ+0x1c0], R6 ;  /* 0x0001c0060b0095a7 */ /* 0x000ea4000802007f */
[----:B--2---:R-:W-:Y:S05]  /*7bd0*/  @!P1 BRA `(.L_x_104) ;  /* 0xfffffffc00f09947 */ /* 0x004fea000383ffff */
[----:B------:R-:W-:Y:S05]  /*7be0*/  BRA `(.L_x_178) ;  /* 0xffffffd000f87947 */ /* 0x000fea000383ffff */
.L_x_113:
[----:B------:R-:W-:Y:S01]  /*7bf0*/  BSSY B0, `(.L_x_179) ;  /* 0x0000006000007945 */ /* 0x000fe20003800000 */
[----:B------:R-:W-:-:S07]  /*7c00*/  IMAD.MOV.U32 R15, RZ, RZ, -0x1 ;  /* 0xffffffffff0f7424 */ /* 0x000fce00078e00ff */
[----:B-----5:R-:W-:Y:S05]  /*7c10*/  WARPSYNC.COLLECTIVE R15, `(.L_x_180) ;  /* 0x000000000f0c7348 */ /* 0x020fea0003c00000 */
[----:B------:R-:W-:Y:S02]  /*7c20*/  ELECT P6, UR62, PT ;  /* 0x00000000003e782f */ /* 0x000fe400038c0000 */
[----:B------:R-:W-:Y:S01]  /*7c30*/  MOV R14, UR62 ;  /* 0x0000003e000e7c02 */ /* 0x000fe20008000f00 */
[----:B-----5:R-:W-:Y:S10]  /*7c40*/  ENDCOLLECTIVE ;  /* 0x000000000000791b */ /* 0x020ff40003800000 */
.L_x_180:
[----:B------:R-:W-:Y:S05]  /*7c50*/  BSYNC B0 ;  /* 0x0000000000007941 */ /* 0x000fea0003800000 */
.L_x_179:
[----:B------:R-:W-:Y:S05]  /*7c60*/  BRA `(.L_x_181) ;  /* 0xffffffdc004c7947 */ /* 0x000fea000383ffff */
.L_x_117:
[----:B0-----:R0:W1:Y:S02]  /*7c70*/  SYNCS.PHASECHK.TRANS64.TRYWAIT P0, [R7+URZ], R2 ;  /* 0x00000002070075a7 */ /* 0x001064000800017f */
[----:B-1----:R-:W-:Y:S05]  /*7c80*/  @!P0 NANOSLEEP.SYNCS 0x989680 ;  /* 0x009896800000895d */ /* 0x002fea0003900000 */
[----:B------:R-:W1:Y:S02]  /*7c90*/  @!P0 SYNCS.PHASECHK.TRANS64 P0, [R7+URZ], R2 ;  /* 0x00000002070085a7 */ /* 0x000e64000800007f */
[----:B-1----:R-:W-:Y:S05]  /*7ca0*/  @!P0 BRA `(.L_x_117) ;  /* 0xfffffffc00f08947 */ /* 0x002fea000383ffff */
[----:B------:R-:W-:Y:S05]  /*7cb0*/  BRA `(.L_x_182) ;  /* 0xffffffdc008c7947 */ /* 0x000fea000383ffff */
.L_x_118:
[----:B0-----:R0:W1:Y:S02]  /*7cc0*/  SYNCS.PHASECHK.TRANS64.TRYWAIT P0, [R6+URZ], R3 ;  /* 0x00000003060075a7 */ /* 0x001064000800017f */
[----:B-1----:R-:W-:Y:S05]  /*7cd0*/  @!P0 NANOSLEEP.SYNCS 0x989680 ;  /* 0x009896800000895d */ /* 0x002fea0003900000 */
[----:B------:R-:W1:Y:S02]  /*7ce0*/  @!P0 SYNCS.PHASECHK.TRANS64 P0, [R6+URZ], R3 ;  /* 0x00000003060085a7 */ /* 0x000e64000800007f */
[----:B-1----:R-:W-:Y:S05]  /*7cf0*/  @!P0 BRA `(.L_x_118) ;  /* 0xfffffffc00f08947 */ /* 0x002fea000383ffff */
[----:B------:R-:W-:Y:S05]  /*7d00*/  BRA `(.L_x_183) ;  /* 0xffffffdc009c7947 */ /* 0x000fea000383ffff */
.L_x_119:
[----:B0-----:R0:W1:Y:S02]  /*7d10*/  SYNCS.PHASECHK.TRANS64.TRYWAIT P0, [R7+URZ], R4 ;  /* 0x00000004070075a7 */ /* 0x001064000800017f */
[----:B-1----:R-:W-:Y:S05]  /*7d20*/  @!P0 NANOSLEEP.SYNCS 0x989680 ;  /* 0x009896800000895d */ /* 0x002fea0003900000 */
[----:B------:R-:W1:Y:S02]  /*7d30*/  @!P0 SYNCS.PHASECHK.TRANS64 P0, [R7+URZ], R4 ;  /* 0x00000004070085a7 */ /* 0x000e64000800007f */
[----:B-1----:R-:W-:Y:S05]  /*7d40*/  @!P0 BRA `(.L_x_119) ;  /* 0xfffffffc00f08947 */ /* 0x002fea000383ffff */
[----:B------:R-:W-:Y:S05]  /*7d50*/  BRA `(.L_x_184) ;  /* 0xffffffdc00ac7947 */ /* 0x000fea000383ffff */
.L_x_120:
[----:B0-----:R0:W1:Y:S02]  /*7d60*/  SYNCS.PHASECHK.TRANS64.TRYWAIT P0, [R6+URZ], R3 ;  /* 0x00000003060075a7 */ /* 0x001064000800017f */
[----:B-1----:R-:W-:Y:S05]  /*7d70*/  @!P0 NANOSLEEP.SYNCS 0x989680 ;  /* 0x009896800000895d */ /* 0x002fea0003900000 */
[----:B------:R-:W1:Y:S02]  /*7d80*/  @!P0 SYNCS.PHASECHK.TRANS64 P0, [R6+URZ], R3 ;  /* 0x00000003060085a7 */ /* 0x000e64000800007f */
[----:B-1----:R-:W-:Y:S05]  /*7d90*/  @!P0 BRA `(.L_x_120) ;  /* 0xfffffffc00f08947 */ /* 0x002fea000383ffff */
[----:B------:R-:W-:Y:S05]  /*7da0*/  BRA `(.L_x_185) ;  /* 0xffffffdc00bc7947 */ /* 0x000fea000383ffff */
.L_x_121:
[----:B0-----:R0:W1:Y:S02]  /*7db0*/  SYNCS.PHASECHK.TRANS64.TRYWAIT P0, [R7+URZ], R4 ;  /* 0x00000004070075a7 */ /* 0x001064000800017f */
[----:B-1----:R-:W-:Y:S05]  /*7dc0*/  @!P0 NANOSLEEP.SYNCS 0x989680 ;  /* 0x009896800000895d */ /* 0x002fea0003900000 */
[----:B------:R-:W1:Y:S02]  /*7dd0*/  @!P0 SYNCS.PHASECHK.TRANS64 P0, [R7+URZ], R4 ;  /* 0x00000004070085a7 */ /* 0x000e64000800007f */
[----:B-1----:R-:W-:Y:S05]  /*7de0*/  @!P0 BRA `(.L_x_121) ;  /* 0xfffffffc00f08947 */ /* 0x002fea000383ffff */
[----:B------:R-:W-:Y:S05]  /*7df0*/  BRA `(.L_x_186) ;  /* 0xffffffdc00cc7947 */ /* 0x000fea000383ffff */
.L_x_122:
[----:B0-----:R0:W1:Y:S02]  /*7e00*/  SYNCS.PHASECHK.TRANS64.TRYWAIT P0, [R6+URZ], R3 ;  /* 0x00000003060075a7 */ /* 0x001064000800017f */
[----:B-1----:R-:W-:Y:S05]  /*7e10*/  @!P0 NANOSLEEP.SYNCS 0x989680 ;  /* 0x009896800000895d */ /* 0x002fea0003900000 */
[----:B------:R-:W1:Y:S02]  /*7e20*/  @!P0 SYNCS.PHASECHK.TRANS64 P0, [R6+URZ], R3 ;  /* 0x00000003060085a7 */ /* 0x000e64000800007f */
[----:B-1----:R-:W-:Y:S05]  /*7e30*/  @!P0 BRA `(.L_x_122) ;  /* 0xfffffffc00f08947 */ /* 0x002fea000383ffff */
[----:B------:R-:W-:Y:S05]  /*7e40*/  BRA `(.L_x_187) ;  /* 0xffffffdc00dc7947 */ /* 0x000fea000383ffff */
.L_x_123:
[----:B0-----:R0:W1:Y:S02]  /*7e50*/  SYNCS.PHASECHK.TRANS64.TRYWAIT P0, [R7+URZ], R4 ;  /* 0x00000004070075a7 */ /* 0x001064000800017f */
[----:B-1----:R-:W-:Y:S05]  /*7e60*/  @!P0 NANOSLEEP.SYNCS 0x989680 ;  /* 0x009896800000895d */ /* 0x002fea0003900000 */
[----:B------:R-:W1:Y:S02]  /*7e70*/  @!P0 SYNCS.PHASECHK.TRANS64 P0, [R7+URZ], R4 ;  /* 0x00000004070085a7 */ /* 0x000e64000800007f */
[----:B-1----:R-:W-:Y:S05]  /*7e80*/  @!P0 BRA `(.L_x_123) ;  /* 0xfffffffc00f08947 */ /* 0x002fea000383ffff */
[----:B------:R-:W-:Y:S05]  /*7e90*/  BRA `(.L_x_188) ;  /* 0xffffffdc00ec7947 */ /* 0x000fea000383ffff */
.L_x_124:
[----:B0-----:R0:W1:Y:S02]  /*7ea0*/  SYNCS.PHASECHK.TRANS64.TRYWAIT P0, [R6+URZ], R3 ;  /* 0x00000003060075a7 */ /* 0x001064000800017f */
[----:B-1----:R-:W-:Y:S05]  /*7eb0*/  @!P0 NANOSLEEP.SYNCS 0x989680 ;  /* 0x009896800000895d */ /* 0x002fea0003900000 */
[----:B------:R-:W1:Y:S02]  /*7ec0*/  @!P0 SYNCS.PHASECHK.TRANS64 P0, [R6+URZ], R3 ;  /* 0x00000003060085a7 */ /* 0x000e64000800007f */
[----:B-1----:R-:W-:Y:S05]  /*7ed0*/  @!P0 BRA `(.L_x_124) ;  /* 0xfffffffc00f08947 */ /* 0x002fea000383ffff */
[----:B------:R-:W-:Y:S05]  /*7ee0*/  BRA `(.L_x_189) ;  /* 0xffffffdc00fc7947 */ /* 0x000fea000383ffff */
.L_x_125:
[----:B0-----:R0:W1:Y:S02]  /*7ef0*/  SYNCS.PHASECHK.TRANS64.TRYWAIT P0, [R7+URZ], R4 ;  /* 0x00000004070075a7 */ /* 0x001064000800017f */
[----:B-1----:R-:W-:Y:S05]  /*7f00*/  @!P0 NANOSLEEP.SYNCS 0x989680 ;  /* 0x009896800000895d */ /* 0x002fea0003900000 */
[----:B------:R-:W1:Y:S02]  /*7f10*/  @!P0 SYNCS.PHASECHK.TRANS64 P0, [R7+URZ], R4 ;  /* 0x00000004070085a7 */ /* 0x000e64000800007f */
[----:B-1----:R-:W-:Y:S05]  /*7f20*/  @!P0 BRA `(.L_x_125) ;  /* 0xfffffffc00f08947 */ /* 0x002fea000383ffff */
[----:B------:R-:W-:Y:S05]  /*7f30*/  BRA `(.L_x_190) ;  /* 0xffffffe0000c7947 */ /* 0x000fea000383ffff */
.L_x_126:
[----:B0-----:R0:W1:Y:S02]  /*7f40*/  SYNCS.PHASECHK.TRANS64.TRYWAIT P0, [R6+URZ], R3 ;  /* 0x00000003060075a7 */ /* 0x001064000800017f */
[----:B-1----:R-:W-:Y:S05]  /*7f50*/  @!P0 NANOSLEEP.SYNCS 0x989680 ;  /* 0x009896800000895d */ /* 0x002fea0003900000 */
[----:B------:R-:W1:Y:S02]  /*7f60*/  @!P0 SYNCS.PHASECHK.TRANS64 P0, [R6+URZ], R3 ;  /* 0x00000003060085a7 */ /* 0x000e64000800007f */
[----:B-1----:R-:W-:Y:S05]  /*7f70*/  @!P0 BRA `(.L_x_126) ;  /* 0xfffffffc00f08947 */ /* 0x002fea000383ffff */
[----:B------:R-:W-:Y:S05]  /*7f80*/  BRA `(.L_x_191) ;  /* 0xffffffe0001c7947 */ /* 0x000fea000383ffff */
.L_x_127:
[----:B0-----:R0:W1:Y:S02]  /*7f90*/  SYNCS.PHASECHK.TRANS64.TRYWAIT P0, [R7+URZ], R4 ;  /* 0x00000004070075a7 */ /* 0x001064000800017f */
[----:B-1----:R-:W-:Y:S05]  /*7fa0*/  @!P0 NANOSLEEP.SYNCS 0x989680 ;  /* 0x009896800000895d */ /* 0x002fea0003900000 */
[----:B------:R-:W1:Y:S02]  /*7fb0*/  @!P0 SYNCS.PHASECHK.TRANS64 P0, [R7+URZ], R4 ;  /* 0x00000004070085a7 */ /* 0x000e64000800007f */
[----:B-1----:R-:W-:Y:S05]  /*7fc0*/  @!P0 BRA `(.L_x_127) ;  /* 0xfffffffc00f08947 */ /* 0x002fea000383ffff */
[----:B------:R-:W-:Y:S05]  /*7fd0*/  BRA `(.L_x_192) ;  /* 0xffffffe0002c7947 */ /* 0x000fea000383ffff */
.L_x_128:
[----:B0-----:R0:W1:Y:S02]  /*7fe0*/  SYNCS.PHASECHK.TRANS64.TRYWAIT P0, [R6+URZ], R3 ;  /* 0x00000003060075a7 */ /* 0x001064000800017f */
[----:B-1----:R-:W-:Y:S05]  /*7ff0*/  @!P0 NANOSLEEP.SYNCS 0x989680 ;  /* 0x009896800000895d */ /* 0x002fea0003900000 */
[----:B------:R-:W1:Y:S02]  /*8000*/  @!P0 SYNCS.PHASECHK.TRANS64 P0, [R6+URZ], R3 ;  /* 0x00000003060085a7 */ /* 0x000e64000800007f */
[----:B-1----:R-:W-:Y:S05]  /*8010*/  @!P0 BRA `(.L_x_128) ;  /* 0xfffffffc00f08947 */ /* 0x002fea000383ffff */
[----:B------:R-:W-:Y:S05]  /*8020*/  BRA `(.L_x_193) ;  /* 0xffffffe0003c7947 */ /* 0x000fea000383ffff */
.L_x_129:
[----:B0-----:R0:W1:Y:S02]  /*8030*/  SYNCS.PHASECHK.TRANS64.TRYWAIT P0, [R7+URZ], R4 ;  /* 0x00000004070075a7 */ /* 0x001064000800017f */
[----:B-1----:R-:W-:Y:S05]  /*8040*/  @!P0 NANOSLEEP.SYNCS 0x989680 ;  /* 0x009896800000895d */ /* 0x002fea0003900000 */
[----:B------:R-:W1:Y:S02]  /*8050*/  @!P0 SYNCS.PHASECHK.TRANS64 P0, [R7+URZ], R4 ;  /* 0x00000004070085a7 */ /* 0x000e64000800007f */
[----:B-1----:R-:W-:Y:S05]  /*8060*/  @!P0 BRA `(.L_x_129) ;  /* 0xfffffffc00f08947 */ /* 0x002fea000383ffff */
[----:B------:R-:W-:Y:S05]  /*8070*/  BRA `(.L_x_194) ;  /* 0xffffffe0004c7947 */ /* 0x000fea000383ffff */
.L_x_130:
[----:B0-----:R0:W1:Y:S02]  /*8080*/  SYNCS.PHASECHK.TRANS64.TRYWAIT P0, [R6+URZ], R3 ;  /* 0x00000003060075a7 */ /* 0x001064000800017f */
[----:B-1----:R-:W-:Y:S05]  /*8090*/  @!P0 NANOSLEEP.SYNCS 0x989680 ;  /* 0x009896800000895d */ /* 0x002fea0003900000 */
[----:B------:R-:W1:Y:S02]  /*80a0*/  @!P0 SYNCS.PHASECHK.TRANS64 P0, [R6+URZ], R3 ;  /* 0x00000003060085a7 */ /* 0x000e64000800007f */
[----:B-1----:R-:W-:Y:S05]  /*80b0*/  @!P0 BRA `(.L_x_130) ;  /* 0xfffffffc00f08947 */ /* 0x002fea000383ffff */
[----:B------:R-:W-:Y:S05]  /*80c0*/  BRA `(.L_x_195) ;  /* 0xffffffe0005c7947 */ /* 0x000fea000383ffff */
.L_x_131:
[----:B0-----:R0:W1:Y:S02]  /*80d0*/  SYNCS.PHASECHK.TRANS64.TRYWAIT P0, [R7+URZ], R4 ;  /* 0x00000004070075a7 */ /* 0x001064000800017f */
[----:B-1----:R-:W-:Y:S05]  /*80e0*/  @!P0 NANOSLEEP.SYNCS 0x989680 ;  /* 0x009896800000895d */ /* 0x002fea0003900000 */
[----:B------:R-:W1:Y:S02]  /*80f0*/  @!P0 SYNCS.PHASECHK.TRANS64 P0, [R7+URZ], R4 ;  /* 0x00000004070085a7 */ /* 0x000e64000800007f */
[----:B-1----:R-:W-:Y:S05]  /*8100*/  @!P0 BRA `(.L_x_131) ;  /* 0xfffffffc00f08947 */ /* 0x002fea000383ffff */
[----:B------:R-:W-:Y:S05]  /*8110*/  BRA `(.L_x_196) ;  /* 0xffffffe0006c7947 */ /* 0x000fea000383ffff */
.L_x_132:
[----:B0-----:R0:W1:Y:S02]  /*8120*/  SYNCS.PHASECHK.TRANS64.TRYWAIT P0, [R6+URZ], R3 ;  /* 0x00000003060075a7 */ /* 0x001064000800017f */
[----:B-1----:R-:W-:Y:S05]  /*8130*/  @!P0 NANOSLEEP.SYNCS 0x989680 ;  /* 0x009896800000895d */ /* 0x002fea0003900000 */
[----:B------:R-:W1:Y:S02]  /*8140*/  @!P0 SYNCS.PHASECHK.TRANS64 P0, [R6+URZ], R3 ;  /* 0x00000003060085a7 */ /* 0x000e64000800007f */
[----:B-1----:R-:W-:Y:S05]  /*8150*/  @!P0 BRA `(.L_x_132) ;  /* 0xfffffffc00f08947 */ /* 0x002fea000383ffff */
[----:B------:R-:W-:Y:S05]  /*8160*/  BRA `(.L_x_197) ;  /* 0xffffffe0007c7947 */ /* 0x000fea000383ffff */
.L_x_133:
[----:B0-----:R0:W1:Y:S02]  /*8170*/  SYNCS.PHASECHK.TRANS64.TRYWAIT P0, [R7+URZ], R4 ;  /* 0x00000004070075a7 */ /* 0x001064000800017f */
[----:B-1----:R-:W-:Y:S05]  /*8180*/  @!P0 NANOSLEEP.SYNCS 0x989680 ;  /* 0x009896800000895d */ /* 0x002fea0003900000 */
[----:B------:R-:W1:Y:S02]  /*8190*/  @!P0 SYNCS.PHASECHK.TRANS64 P0, [R7+URZ], R4 ;  /* 0x00000004070085a7 */ /* 0x000e64000800007f */
[----:B-1----:R-:W-:Y:S05]  /*81a0*/  @!P0 BRA `(.L_x_133) ;  /* 0xfffffffc00f08947 */ /* 0x002fea000383ffff */
[----:B------:R-:W-:Y:S05]  /*81b0*/  BRA `(.L_x_198) ;  /* 0xffffffe0008c7947 */ /* 0x000fea000383ffff */
.L_x_134:
[----:B0-----:R0:W1:Y:S02]  /*81c0*/  SYNCS.PHASECHK.TRANS64.TRYWAIT P0, [R6+URZ], R3 ;  /* 0x00000003060075a7 */ /* 0x001064000800017f */
[----:B-1----:R-:W-:Y:S05]  /*81d0*/  @!P0 NANOSLEEP.SYNCS 0x989680 ;  /* 0x009896800000895d */ /* 0x002fea0003900000 */
[----:B------:R-:W1:Y:S02]  /*81e0*/  @!P0 SYNCS.PHASECHK.TRANS64 P0, [R6+URZ], R3 ;  /* 0x00000003060085a7 */ /* 0x000e64000800007f */
[----:B-1----:R-:W-:Y:S05]  /*81f0*/  @!P0 BRA `(.L_x_134) ;  /* 0xfffffffc00f08947 */ /* 0x002fea000383ffff */
[----:B------:R-:W-:Y:S05]  /*8200*/  BRA `(.L_x_199) ;  /* 0xffffffe0009c7947 */ /* 0x000fea000383ffff */
.L_x_135:
[----:B0-----:R0:W1:Y:S02]  /*8210*/  SYNCS.PHASECHK.TRANS64.TRYWAIT P0, [R7+URZ], R4 ;  /* 0x00000004070075a7 */ /* 0x001064000800017f */
[----:B-1----:R-:W-:Y:S05]  /*8220*/  @!P0 NANOSLEEP.SYNCS 0x989680 ;  /* 0x009896800000895d */ /* 0x002fea0003900000 */
[----:B------:R-:W1:Y:S02]  /*8230*/  @!P0 SYNCS.PHASECHK.TRANS64 P0, [R7+URZ], R4 ;  /* 0x00000004070085a7 */ /* 0x000e64000800007f */
[----:B-1----:R-:W-:Y:S05]  /*8240*/  @!P0 BRA `(.L_x_135) ;  /* 0xfffffffc00f08947 */ /* 0x002fea000383ffff */
[----:B------:R-:W-:Y:S05]  /*8250*/  BRA `(.L_x_200) ;  /* 0xffffffe000ac7947 */ /* 0x000fea000383ffff */
.L_x_136:
[----:B0-----:R0:W1:Y:S02]  /*8260*/  SYNCS.PHASECHK.TRANS64.TRYWAIT P0, [R6+URZ], R3 ;  /* 0x00000003060075a7 */ /* 0x001064000800017f */
[----:B-1----:R-:W-:Y:S05]  /*8270*/  @!P0 NANOSLEEP.SYNCS 0x989680 ;  /* 0x009896800000895d */ /* 0x002fea0003900000 */
[----:B------:R-:W1:Y:S02]  /*8280*/  @!P0 SYNCS.PHASECHK.TRANS64 P0, [R6+URZ], R3 ;  /* 0x00000003060085a7 */ /* 0x000e64000800007f */
[----:B-1----:R-:W-:Y:S05]  /*8290*/  @!P0 BRA `(.L_x_136) ;  /* 0xfffffffc00f08947 */ /* 0x002fea000383ffff */
[----:B------:R-:W-:Y:S05]  /*82a0*/  BRA `(.L_x_201) ;  /* 0xffffffe000bc7947 */ /* 0x000fea000383ffff */
.L_x_137:
[----:B0-----:R0:W1:Y:S02]  /*82b0*/  SYNCS.PHASECHK.TRANS64.TRYWAIT P0, [R7+URZ], R4 ;  /* 0x00000004070075a7 */ /* 0x001064000800017f */
[----:B-1----:R-:W-:Y:S05]  /*82c0*/  @!P0 NANOSLEEP.SYNCS 0x989680 ;  /* 0x009896800000895d */ /* 0x002fea0003900000 */
[----:B------:R-:W1:Y:S02]  /*82d0*/  @!P0 SYNCS.PHASECHK.TRANS64 P0, [R7+URZ], R4 ;  /* 0x00000004070085a7 */ /* 0x000e64000800007f */
[----:B-1----:R-:W-:Y:S05]  /*82e0*/  @!P0 BRA `(.L_x_137) ;  /* 0xfffffffc00f08947 */ /* 0x002fea000383ffff */
[----:B------:R-:W-:Y:S05]  /*82f0*/  BRA `(.L_x_202) ;  /* 0xffffffe000cc7947 */ /* 0x000fea000383ffff */
.L_x_138:
[----:B0-----:R0:W1:Y:S02]  /*8300*/  SYNCS.PHASECHK.TRANS64.TRYWAIT P0, [R6+URZ], R3 ;  /* 0x00000003060075a7 */ /* 0x001064000800017f */
[----:B-1----:R-:W-:Y:S05]  /*8310*/  @!P0 NANOSLEEP.SYNCS 0x989680 ;  /* 0x009896800000895d */ /* 0x002fea0003900000 */
[----:B------:R-:W1:Y:S02]  /*8320*/  @!P0 SYNCS.PHASECHK.TRANS64 P0, [R6+URZ], R3 ;  /* 0x00000003060085a7 */ /* 0x000e64000800007f */
[----:B-1----:R-:W-:Y:S05]  /*8330*/  @!P0 BRA `(.L_x_138) ;  /* 0xfffffffc00f08947 */ /* 0x002fea000383ffff */
[----:B------:R-:W-:Y:S05]  /*8340*/  BRA `(.L_x_203) ;  /* 0xffffffe000dc7947 */ /* 0x000fea000383ffff */
.L_x_139:
[----:B0-----:R0:W1:Y:S02]  /*8350*/  SYNCS.PHASECHK.TRANS64.TRYWAIT P0, [R7+URZ], R4 ;  /* 0x00000004070075a7 */ /* 0x001064000800017f */
[----:B-1----:R-:W-:Y:S05]  /*8360*/  @!P0 NANOSLEEP.SYNCS 0x989680 ;  /* 0x009896800000895d */ /* 0x002fea0003900000 */
[----:B------:R-:W1:Y:S02]  /*8370*/  @!P0 SYNCS.PHASECHK.TRANS64 P0, [R7+URZ], R4 ;  /* 0x00000004070085a7 */ /* 0x000e64000800007f */
[----:B-1----:R-:W-:Y:S05]  /*8380*/  @!P0 BRA `(.L_x_139) ;  /* 0xfffffffc00f08947 */ /* 0x002fea000383ffff */
[----:B------:R-:W-:Y:S05]  /*8390*/  BRA `(.L_x_204) ;  /* 0xffffffe000ec7947 */ /* 0x000fea000383ffff */
.L_x_140:
[----:B0-----:R0:W1:Y:S02]  /*83a0*/  SYNCS.PHASECHK.TRANS64.TRYWAIT P0, [R6+URZ], R3 ;  /* 0x00000003060075a7 */ /* 0x001064000800017f */
[----:B-1----:R-:W-:Y:S05]  /*83b0*/  @!P0 NANOSLEEP.SYNCS 0x989680 ;  /* 0x009896800000895d */ /* 0x002fea0003900000 */
[----:B------:R-:W1:Y:S02]  /*83c0*/  @!P0 SYNCS.PHASECHK.TRANS64 P0, [R6+URZ], R3 ;  /* 0x00000003060085a7 */ /* 0x000e64000800007f */
[----:B-1----:R-:W-:Y:S05]  /*83d0*/  @!P0 BRA `(.L_x_140) ;  /* 0xfffffffc00f08947 */ /* 0x002fea000383ffff */
[----:B------:R-:W-:Y:S05]  /*83e0*/  BRA `(.L_x_205) ;  /* 0xffffffe000fc7947 */ /* 0x000fea000383ffff */
.L_x_141:
[----:B0-----:R0:W1:Y:S02]  /*83f0*/  SYNCS.PHASECHK.TRANS64.TRYWAIT P0, [R7+URZ], R4 ;  /* 0x00000004070075a7 */ /* 0x001064000800017f */
[----:B-1----:R-:W-:Y:S05]  /*8400*/  @!P0 NANOSLEEP.SYNCS 0x989680 ;  /* 0x009896800000895d */ /* 0x002fea0003900000 */
[----:B------:R-:W1:Y:S02]  /*8410*/  @!P0 SYNCS.PHASECHK.TRANS64 P0, [R7+URZ], R4 ;  /* 0x00000004070085a7 */ /* 0x000e64000800007f */
[----:B-1----:R-:W-:Y:S05]  /*8420*/  @!P0 BRA `(.L_x_141) ;  /* 0xfffffffc00f08947 */ /* 0x002fea000383ffff */
[----:B------:R-:W-:Y:S05]  /*8430*/  BRA `(.L_x_206) ;  /* 0xffffffe4000c7947 */ /* 0x000fea000383ffff */
.L_x_142:
[----:B0-----:R0:W1:Y:S02]  /*8440*/  SYNCS.PHASECHK.TRANS64.TRYWAIT P0, [R6+URZ], R3 ;  /* 0x00000003060075a7 */ /* 0x001064000800017f */
[----:B-1----:R-:W-:Y:S05]  /*8450*/  @!P0 NANOSLEEP.SYNCS 0x989680 ;  /* 0x009896800000895d */ /* 0x002fea0003900000 */
[----:B------:R-:W1:Y:S02]  /*8460*/  @!P0 SYNCS.PHASECHK.TRANS64 P0, [R6+URZ], R3 ;  /* 0x00000003060085a7 */ /* 0x000e64000800007f */
[----:B-1----:R-:W-:Y:S05]  /*8470*/  @!P0 BRA `(.L_x_142) ;  /* 0xfffffffc00f08947 */ /* 0x002fea000383ffff */
[----:B------:R-:W-:Y:S05]  /*8480*/  BRA `(.L_x_207) ;  /* 0xffffffe4001c7947 */ /* 0x000fea000383ffff */
.L_x_143:
[----:B0-----:R0:W1:Y:S02]  /*8490*/  SYNCS.PHASECHK.TRANS64.TRYWAIT P0, [R7+URZ], R4 ;  /* 0x00000004070075a7 */ /* 0x001064000800017f */
[----:B-1----:R-:W-:Y:S05]  /*84a0*/  @!P0 NANOSLEEP.SYNCS 0x989680 ;  /* 0x009896800000895d */ /* 0x002fea0003900000 */
[----:B------:R-:W1:Y:S02]  /*84b0*/  @!P0 SYNCS.PHASECHK.TRANS64 P0, [R7+URZ], R4 ;  /* 0x00000004070085a7 */ /* 0x000e64000800007f */
[----:B-1----:R-:W-:Y:S05]  /*84c0*/  @!P0 BRA `(.L_x_143) ;  /* 0xfffffffc00f08947 */ /* 0x002fea000383ffff */
[----:B------:R-:W-:Y:S05]  /*84d0*/  BRA `(.L_x_208) ;  /* 0xffffffe4002c7947 */ /* 0x000fea000383ffff */
.L_x_144:
[----:B0-----:R0:W1:Y:S02]  /*84e0*/  SYNCS.PHASECHK.TRANS64.TRYWAIT P0, [R6+URZ], R3 ;  /* 0x00000003060075a7 */ /* 0x001064000800017f */
[----:B-1----:R-:W-:Y:S05]  /*84f0*/  @!P0 NANOSLEEP.SYNCS 0x989680 ;  /* 0x009896800000895d */ /* 0x002fea0003900000 */
[----:B------:R-:W1:Y:S02]  /*8500*/  @!P0 SYNCS.PHASECHK.TRANS64 P0, [R6+URZ], R3 ;  /* 0x00000003060085a7 */ /* 0x000e64000800007f */
[----:B-1----:R-:W-:Y:S05]  /*8510*/  @!P0 BRA `(.L_x_144) ;  /* 0xfffffffc00f08947 */ /* 0x002fea000383ffff */
[----:B------:R-:W-:Y:S05]  /*8520*/  BRA `(.L_x_209) ;  /* 0xffffffe4003c7947 */ /* 0x000fea000383ffff */
.L_x_145:
[----:B0-----:R0:W1:Y:S02]  /*8530*/  SYNCS.PHASECHK.TRANS64.TRYWAIT P0, [R7+URZ], R4 ;  /* 0x00000004070075a7 */ /* 0x001064000800017f */
[----:B-1----:R-:W-:Y:S05]  /*8540*/  @!P0 NANOSLEEP.SYNCS 0x989680 ;  /* 0x009896800000895d */ /* 0x002fea0003900000 */
[----:B------:R-:W1:Y:S02]  /*8550*/  @!P0 SYNCS.PHASECHK.TRANS64 P0, [R7+URZ], R4 ;  /* 0x00000004070085a7 */ /* 0x000e64000800007f */
[----:B-1----:R-:W-:Y:S05]  /*8560*/  @!P0 BRA `(.L_x_145) ;  /* 0xfffffffc00f08947 */ /* 0x002fea000383ffff */
[----:B------:R-:W-:Y:S05]  /*8570*/  BRA `(.L_x_210) ;  /* 0xffffffe4004c7947 */ /* 0x000fea000383ffff */
.L_x_146:
[----:B0-----:R0:W1:Y:S02]  /*8580*/  SYNCS.PHASECHK.TRANS64.TRYWAIT P0, [R6+URZ], R3 ;  /* 0x00000003060075a7 */ /* 0x001064000800017f */
[----:B-1----:R-:W-:Y:S05]  /*8590*/  @!P0 NANOSLEEP.SYNCS 0x989680 ;  /* 0x009896800000895d */ /* 0x002fea0003900000 */
[----:B------:R-:W1:Y:S02]  /*85a0*/  @!P0 SYNCS.PHASECHK.TRANS64 P0, [R6+URZ], R3 ;  /* 0x00000003060085a7 */ /* 0x000e64000800007f */
[----:B-1----:R-:W-:Y:S05]  /*85b0*/  @!P0 BRA `(.L_x_146) ;  /* 0xfffffffc00f08947 */ /* 0x002fea000383ffff */
[----:B------:R-:W-:Y:S05]  /*85c0*/  BRA `(.L_x_211) ;  /* 0xffffffe4005c7947 */ /* 0x000fea000383ffff */
.L_x_147:
[----:B0-----:R0:W1:Y:S02]  /*85d0*/  SYNCS.PHASECHK.TRANS64.TRYWAIT P0, [R7+URZ], R4 ;  /* 0x00000004070075a7 */ /* 0x001064000800017f */
[----:B-1----:R-:W-:Y:S05]  /*85e0*/  @!P0 NANOSLEEP.SYNCS 0x989680 ;  /* 0x009896800000895d */ /* 0x002fea0003900000 */
[----:B------:R-:W1:Y:S02]  /*85f0*/  @!P0 SYNCS.PHASECHK.TRANS64 P0, [R7+URZ], R4 ;  /* 0x00000004070085a7 */ /* 0x000e64000800007f */
[----:B-1----:R-:W-:Y:S05]  /*8600*/  @!P0 BRA `(.L_x_147) ;  /* 0xfffffffc00f08947 */ /* 0x002fea000383ffff */
[----:B------:R-:W-:Y:S05]  /*8610*/  BRA `(.L_x_212) ;  /* 0xffffffe4006c7947 */ /* 0x000fea000383ffff */
.L_x_148:
[----:B0-----:R0:W1:Y:S02]  /*8620*/  SYNCS.PHASECHK.TRANS64.TRYWAIT P0, [R6+URZ], R3 ;  /* 0x00000003060075a7 */ /* 0x001064000800017f */
[----:B-1----:R-:W-:Y:S05]  /*8630*/  @!P0 NANOSLEEP.SYNCS 0x989680 ;  /* 0x009896800000895d */ /* 0x002fea0003900000 */
[----:B------:R-:W1:Y:S02]  /*8640*/  @!P0 SYNCS.PHASECHK.TRANS64 P0, [R6+URZ], R3 ;  /* 0x00000003060085a7 */ /* 0x000e64000800007f */
[----:B-1----:R-:W-:Y:S05]  /*8650*/  @!P0 BRA `(.L_x_148) ;  /* 0xfffffffc00f08947 */ /* 0x002fea000383ffff */
[----:B------:R-:W-:Y:S05]  /*8660*/  BRA `(.L_x_213) ;  /* 0xffffffe4007c7947 */ /* 0x000fea000383ffff */
.L_x_149:
[----:B0-----:R0:W1:Y:S02]  /*8670*/  SYNCS.PHASECHK.TRANS64.TRYWAIT P0, [R7+URZ], R4 ;  /* 0x00000004070075a7 */ /* 0x001064000800017f */
[----:B-1----:R-:W-:Y:S05]  /*8680*/  @!P0 NANOSLEEP.SYNCS 0x989680 ;  /* 0x009896800000895d */ /* 0x002fea0003900000 */
[----:B------:R-:W1:Y:S02]  /*8690*/  @!P0 SYNCS.PHASECHK.TRANS64 P0, [R7+URZ], R4 ;  /* 0x00000004070085a7 */ /* 0x000e64000800007f */
[----:B-1----:R-:W-:Y:S05]  /*86a0*/  @!P0 BRA `(.L_x_149) ;  /* 0xfffffffc00f08947 */ /* 0x002fea000383ffff */
[----:B------:R-:W-:Y:S05]  /*86b0*/  BRA `(.L_x_214) ;  /* 0xffffffe4008c7947 */ /* 0x000fea000383ffff */
.L_x_150:
[----:B0-----:R0:W1:Y:S02]  /*86c0*/  SYNCS.PHASECHK.TRANS64.TRYWAIT P0, [R6+URZ], R3 ;  /* 0x00000003060075a7 */ /* 0x001064000800017f */
[----:B-1----:R-:W-:Y:S05]  /*86d0*/  @!P0 NANOSLEEP.SYNCS 0x989680 ;  /* 0x009896800000895d */ /* 0x002fea0003900000 */
[----:B------:R-:W1:Y:S02]  /*86e0*/  @!P0 SYNCS.PHASECHK.TRANS64 P0, [R6+URZ], R3 ;  /* 0x00000003060085a7 */ /* 0x000e64000800007f */
[----:B-1----:R-:W-:Y:S05]  /*86f0*/  @!P0 BRA `(.L_x_150) ;  /* 0xfffffffc00f08947 */ /* 0x002fea000383ffff */
[----:B------:R-:W-:Y:S05]  /*8700*/  BRA `(.L_x_215) ;  /* 0xffffffe4009c7947 */ /* 0x000fea000383ffff */
.L_x_151:
[----:B0-----:R0:W1:Y:S02]  /*8710*/  SYNCS.PHASECHK.TRANS64.TRYWAIT P0, [R7+URZ], R4 ;  /* 0x00000004070075a7 */ /* 0x001064000800017f */
[----:B-1----:R-:W-:Y:S05]  /*8720*/  @!P0 NANOSLEEP.SYNCS 0x989680 ;  /* 0x009896800000895d */ /* 0x002fea0003900000 */
[----:B------:R-:W1:Y:S02]  /*8730*/  @!P0 SYNCS.PHASECHK.TRANS64 P0, [R7+URZ], R4 ;  /* 0x00000004070085a7 */ /* 0x000e64000800007f */
[----:B-1----:R-:W-:Y:S05]  /*8740*/  @!P0 BRA `(.L_x_151) ;  /* 0xfffffffc00f08947 */ /* 0x002fea000383ffff */
[----:B------:R-:W-:Y:S05]  /*8750*/  BRA `(.L_x_216) ;  /* 0xffffffe400ac7947 */ /* 0x000fea000383ffff */
.L_x_152:
[----:B0-----:R0:W1:Y:S02]  /*8760*/  SYNCS.PHASECHK.TRANS64.TRYWAIT P0, [R6+URZ], R3 ;  /* 0x00000003060075a7 */ /* 0x001064000800017f */
[----:B-1----:R-:W-:Y:S05]  /*8770*/  @!P0 NANOSLEEP.SYNCS 0x989680 ;  /* 0x009896800000895d */ /* 0x002fea0003900000 */
[----:B------:R-:W1:Y:S02]  /*8780*/  @!P0 SYNCS.PHASECHK.TRANS64 P0, [R6+URZ], R3 ;  /* 0x00000003060085a7 */ /* 0x000e64000800007f */
[----:B-1----:R-:W-:Y:S05]  /*8790*/  @!P0 BRA `(.L_x_152) ;  /* 0xfffffffc00f08947 */ /* 0x002fea000383ffff */
[----:B------:R-:W-:Y:S05]  /*87a0*/  BRA `(.L_x_217) ;  /* 0xffffffe400bc7947 */ /* 0x000fea000383ffff */
.L_x_153:
[----:B0-----:R0:W1:Y:S02]  /*87b0*/  SYNCS.PHASECHK.TRANS64.TRYWAIT P0, [R7+URZ], R4 ;  /* 0x00000004070075a7 */ /* 0x001064000800017f */
[----:B-1----:R-:W-:Y:S05]  /*87c0*/  @!P0 NANOSLEEP.SYNCS 0x989680 ;  /* 0x009896800000895d */ /* 0x002fea0003900000 */
[----:B------:R-:W1:Y:S02]  /*87d0*/  @!P0 SYNCS.PHASECHK.TRANS64 P0, [R7+URZ], R4 ;  /* 0x00000004070085a7 */ /* 0x000e64000800007f */
[----:B-1----:R-:W-:Y:S05]  /*87e0*/  @!P0 BRA `(.L_x_153) ;  /* 0xfffffffc00f08947 */ /* 0x002fea000383ffff */
[----:B------:R-:W-:Y:S05]  /*87f0*/  BRA `(.L_x_218) ;  /* 0xffffffe400cc7947 */ /* 0x000fea000383ffff */
.L_x_154:
[----:B0-----:R0:W1:Y:S02]  /*8800*/  SYNCS.PHASECHK.TRANS64.TRYWAIT P0, [R6+URZ], R3 ;  /* 0x00000003060075a7 */ /* 0x001064000800017f */
[----:B-1----:R-:W-:Y:S05]  /*8810*/  @!P0 NANOSLEEP.SYNCS 0x989680 ;  /* 0x009896800000895d */ /* 0x002fea0003900000 */
[----:B------:R-:W1:Y:S02]  /*8820*/  @!P0 SYNCS.PHASECHK.TRANS64 P0, [R6+URZ], R3 ;  /* 0x00000003060085a7 */ /* 0x000e64000800007f */
[----:B-1----:R-:W-:Y:S05]  /*8830*/  @!P0 BRA `(.L_x_154) ;  /* 0xfffffffc00f08947 */ /* 0x002fea000383ffff */
[----:B------:R-:W-:Y:S05]  /*8840*/  BRA `(.L_x_219) ;  /* 0xffffffe400dc7947 */ /* 0x000fea000383ffff */
.L_x_155:
[----:B0-----:R0:W1:Y:S02]  /*8850*/  SYNCS.PHASECHK.TRANS64.TRYWAIT P0, [R7+URZ], R4 ;  /* 0x00000004070075a7 */ /* 0x001064000800017f */
[----:B-1----:R-:W-:Y:S05]  /*8860*/  @!P0 NANOSLEEP.SYNCS 0x989680 ;  /* 0x009896800000895d */ /* 0x002fea0003900000 */
[----:B------:R-:W1:Y:S02]  /*8870*/  @!P0 SYNCS.PHASECHK.TRANS64 P0, [R7+URZ], R4 ;  /* 0x00000004070085a7 */ /* 0x000e64000800007f */
[----:B-1----:R-:W-:Y:S05]  /*8880*/  @!P0 BRA `(.L_x_155) ;  /* 0xfffffffc00f08947 */ /* 0x002fea000383ffff */
[----:B------:R-:W-:Y:S05]  /*8890*/  BRA `(.L_x_220) ;  /* 0xffffffe400ec7947 */ /* 0x000fea000383ffff */
.L_x_156:
[----:B0-----:R0:W1:Y:S02]  /*88a0*/  SYNCS.PHASECHK.TRANS64.TRYWAIT P0, [R6+URZ], R3 ;  /* 0x00000003060075a7 */ /* 0x001064000800017f */
[----:B-1----:R-:W-:Y:S05]  /*88b0*/  @!P0 NANOSLEEP.SYNCS 0x989680 ;  /* 0x009896800000895d */ /* 0x002fea0003900000 */
[----:B------:R-:W1:Y:S02]  /*88c0*/  @!P0 SYNCS.PHASECHK.TRANS64 P0, [R6+URZ], R3 ;  /* 0x00000003060085a7 */ /* 0x000e64000800007f */
[----:B-1----:R-:W-:Y:S05]  /*88d0*/  @!P0 BRA `(.L_x_156) ;  /* 0xfffffffc00f08947 */ /* 0x002fea000383ffff */
[----:B------:R-:W-:Y:S05]  /*88e0*/  BRA `(.L_x_221) ;  /* 0xffffffe400fc7947 */ /* 0x000fea000383ffff */
.L_x_157:
[----:B0-----:R0:W1:Y:S02]  /*88f0*/  SYNCS.PHASECHK.TRANS64.TRYWAIT P0, [R7+URZ], R4 ;  /* 0x00000004070075a7 */ /* 0x001064000800017f */
[----:B-1----:R-:W-:Y:S05]  /*8900*/  @!P0 NANOSLEEP.SYNCS 0x989680 ;  /* 0x009896800000895d */ /* 0x002fea0003900000 */
[----:B------:R-:W1:Y:S02]  /*8910*/  @!P0 SYNCS.PHASECHK.TRANS64 P0, [R7+URZ], R4 ;  /* 0x00000004070085a7 */ /* 0x000e64000800007f */
[----:B-1----:R-:W-:Y:S05]  /*8920*/  @!P0 BRA `(.L_x_157) ;  /* 0xfffffffc00f08947 */ /* 0x002fea000383ffff */
[----:B------:R-:W-:Y:S05]  /*8930*/  BRA `(.L_x_222) ;  /* 0xffffffe8000c7947 */ /* 0x000fea000383ffff */
.L_x_158:
[----:B0-----:R0:W1:Y:S02]  /*8940*/  SYNCS.PHASECHK.TRANS64.TRYWAIT P0, [R6+URZ], R3 ;  /* 0x00000003060075a7 */ /* 0x001064000800017f */
[----:B-1----:R-:W-:Y:S05]  /*8950*/  @!P0 NANOSLEEP.SYNCS 0x989680 ;  /* 0x009896800000895d */ /* 0x002fea0003900000 */
[----:B------:R-:W1:Y:S02]  /*8960*/  @!P0 SYNCS.PHASECHK.TRANS64 P0, [R6+URZ], R3 ;  /* 0x00000003060085a7 */ /* 0x000e64000800007f */
[----:B-1----:R-:W-:Y:S05]  /*8970*/  @!P0 BRA `(.L_x_158) ;  /* 0xfffffffc00f08947 */ /* 0x002fea000383ffff */
[----:B------:R-:W-:Y:S05]  /*8980*/  BRA `(.L_x_223) ;  /* 0xffffffe8001c7947 */ /* 0x000fea000383ffff */
.L_x_159:
[----:B0-----:R0:W1:Y:S02]  /*8990*/  SYNCS.PHASECHK.TRANS64.TRYWAIT P0, [R7+URZ], R4 ;  /* 0x00000004070075a7 */ /* 0x001064000800017f */
[----:B-1----:R-:W-:Y:S05]  /*89a0*/  @!P0 NANOSLEEP.SYNCS 0x989680 ;  /* 0x009896800000895d */ /* 0x002fea0003900000 */
[----:B------:R-:W1:Y:S02]  /*89b0*/  @!P0 SYNCS.PHASECHK.TRANS64 P0, [R7+URZ], R4 ;  /* 0x00000004070085a7 */ /* 0x000e64000800007f */
[----:B-1----:R-:W-:Y:S05]  /*89c0*/  @!P0 BRA `(.L_x_159) ;  /* 0xfffffffc00f08947 */ /* 0x002fea000383ffff */
[----:B------:R-:W-:Y:S05]  /*89d0*/  BRA `(.L_x_224) ;  /* 0xffffffe8002c7947 */ /* 0x000fea000383ffff */
.L_x_160:
[----:B0-----:R0:W1:Y:S02]  /*89e0*/  SYNCS.PHASECHK.TRANS64.TRYWAIT P0, [R6+URZ], R3 ;  /* 0x00000003060075a7 */ /* 0x001064000800017f */
[----:B-1----:R-:W-:Y:S05]  /*89f0*/  @!P0 NANOSLEEP.SYNCS 0x989680 ;  /* 0x009896800000895d */ /* 0x002fea0003900000 */
[----:B------:R-:W1:Y:S02]  /*8a00*/  @!P0 SYNCS.PHASECHK.TRANS64 P0, [R6+URZ], R3 ;  /* 0x00000003060085a7 */ /* 0x000e64000800007f */
[----:B-1----:R-:W-:Y:S05]  /*8a10*/  @!P0 BRA `(.L_x_160) ;  /* 0xfffffffc00f08947 */ /* 0x002fea000383ffff */
[----:B------:R-:W-:Y:S05]  /*8a20*/  BRA `(.L_x_225) ;  /* 0xffffffe8003c7947 */ /* 0x000fea000383ffff */
.L_x_161:
[----:B0-----:R0:W1:Y:S02]  /*8a30*/  SYNCS.PHASECHK.TRANS64.TRYWAIT P0, [R7+URZ], R4 ;  /* 0x00000004070075a7 */ /* 0x001064000800017f */
[----:B-1----:R-:W-:Y:S05]  /*8a40*/  @!P0 NANOSLEEP.SYNCS 0x989680 ;  /* 0x009896800000895d */ /* 0x002fea0003900000 */
[----:B------:R-:W1:Y:S02]  /*8a50*/  @!P0 SYNCS.PHASECHK.TRANS64 P0, [R7+URZ], R4 ;  /* 0x00000004070085a7 */ /* 0x000e64000800007f */
[----:B-1----:R-:W-:Y:S05]  /*8a60*/  @!P0 BRA `(.L_x_161) ;  /* 0xfffffffc00f08947 */ /* 0x002fea000383ffff */
[----:B------:R-:W-:Y:S05]  /*8a70*/  BRA `(.L_x_226) ;  /* 0xffffffe8004c7947 */ /* 0x000fea000383ffff */
.L_x_162:
[----:B0-----:R0:W1:Y:S02]  /*8a80*/  SYNCS.PHASECHK.TRANS64.TRYWAIT P0, [R6+URZ], R3 ;  /* 0x00000003060075a7 */ /* 0x001064000800017f */
[----:B-1----:R-:W-:Y:S05]  /*8a90*/  @!P0 NANOSLEEP.SYNCS 0x989680 ;  /* 0x009896800000895d */ /* 0x002fea0003900000 */
[----:B------:R-:W1:Y:S02]  /*8aa0*/  @!P0 SYNCS.PHASECHK.TRANS64 P0, [R6+URZ], R3 ;  /* 0x00000003060085a7 */ /* 0x000e64000800007f */
[----:B-1----:R-:W-:Y:S05]  /*8ab0*/  @!P0 BRA `(.L_x_162) ;  /* 0xfffffffc00f08947 */ /* 0x002fea000383ffff */
[----:B------:R-:W-:Y:S05]  /*8ac0*/  BRA `(.L_x_227) ;  /* 0xffffffe8005c7947 */ /* 0x000fea000383ffff */
.L_x_163:
[----:B0-----:R0:W1:Y:S02]  /*8ad0*/  SYNCS.PHASECHK.TRANS64.TRYWAIT P0, [R7+URZ], R4 ;  /* 0x00000004070075a7 */ /* 0x001064000800017f */
[----:B-1----:R-:W-:Y:S05]  /*8ae0*/  @!P0 NANOSLEEP.SYNCS 0x989680 ;  /* 0x009896800000895d */ /* 0x002fea0003900000 */
[----:B------:R-:W1:Y:S02]  /*8af0*/  @!P0 SYNCS.PHASECHK.TRANS64 P0, [R7+URZ], R4 ;  /* 0x00000004070085a7 */ /* 0x000e64000800007f */
[----:B-1----:R-:W-:Y:S05]  /*8b00*/  @!P0 BRA `(.L_x_163) ;  /* 0xfffffffc00f08947 */ /* 0x002fea000383ffff */
[----:B------:R-:W-:Y:S05]  /*8b10*/  BRA `(.L_x_228) ;  /* 0xffffffe8006c7947 */ /* 0x000fea000383ffff */
.L_x_164:
[----:B0-----:R0:W1:Y:S02]  /*8b20*/  SYNCS.PHASECHK.TRANS64.TRYWAIT P0, [R6+URZ], R3 ;  /* 0x00000003060075a7 */ /* 0x001064000800017f */
[----:B-1----:R-:W-:Y:S05]  /*8b30*/  @!P0 NANOSLEEP.SYNCS 0x989680 ;  /* 0x009896800000895d */ /* 0x002fea0003900000 */
[----:B------:R-:W1:Y:S02]  /*8b40*/  @!P0 SYNCS.PHASECHK.TRANS64 P0, [R6+URZ], R3 ;  /* 0x00000003060085a7 */ /* 0x000e64000800007f */
[----:B-1----:R-:W-:Y:S05]  /*8b50*/  @!P0 BRA `(.L_x_164) ;  /* 0xfffffffc00f08947 */ /* 0x002fea000383ffff */
[----:B------:R-:W-:Y:S05]  /*8b60*/  BRA `(.L_x_229) ;  /* 0xffffffe8007c7947 */ /* 0x000fea000383ffff */
.L_x_165:
[----:B0-----:R0:W1:Y:S02]  /*8b70*/  SYNCS.PHASECHK.TRANS64.TRYWAIT P0, [R7+URZ], R4 ;  /* 0x00000004070075a7 */ /* 0x001064000800017f */
[----:B-1----:R-:W-:Y:S05]  /*8b80*/  @!P0 NANOSLEEP.SYNCS 0x989680 ;  /* 0x009896800000895d */ /* 0x002fea0003900000 */
[----:B------:R-:W1:Y:S02]  /*8b90*/  @!P0 SYNCS.PHASECHK.TRANS64 P0, [R7+URZ], R4 ;  /* 0x00000004070085a7 */ /* 0x000e64000800007f */
[----:B-1----:R-:W-:Y:S05]  /*8ba0*/  @!P0 BRA `(.L_x_165) ;  /* 0xfffffffc00f08947 */ /* 0x002fea000383ffff */
[----:B------:R-:W-:Y:S05]  /*8bb0*/  BRA `(.L_x_230) ;  /* 0xffffffe8008c7947 */ /* 0x000fea000383ffff */
.L_x_166:
[----:B0-----:R0:W1:Y:S02]  /*8bc0*/  SYNCS.PHASECHK.TRANS64.TRYWAIT P0, [R6+URZ], R3 ;  /* 0x00000003060075a7 */ /* 0x001064000800017f */
[----:B-1----:R-:W-:Y:S05]  /*8bd0*/  @!P0 NANOSLEEP.SYNCS 0x989680 ;  /* 0x009896800000895d */ /* 0x002fea0003900000 */
[----:B------:R-:W1:Y:S02]  /*8be0*/  @!P0 SYNCS.PHASECHK.TRANS64 P0, [R6+URZ], R3 ;  /* 0x00000003060085a7 */ /* 0x000e64000800007f */
[----:B-1----:R-:W-:Y:S05]  /*8bf0*/  @!P0 BRA `(.L_x_166) ;  /* 0xfffffffc00f08947 */ /* 0x002fea000383ffff */
[----:B------:R-:W-:Y:S05]  /*8c00*/  BRA `(.L_x_231) ;  /* 0xffffffe8009c7947 */ /* 0x000fea000383ffff */
.L_x_167:
[----:B0-----:R0:W1:Y:S02]  /*8c10*/  SYNCS.PHASECHK.TRANS64.TRYWAIT P0, [R7+URZ], R4 ;  /* 0x00000004070075a7 */ /* 0x001064000800017f */
[----:B-1----:R-:W-:Y:S05]  /*8c20*/  @!P0 NANOSLEEP.SYNCS 0x989680 ;  /* 0x009896800000895d */ /* 0x002fea0003900000 */
[----:B------:R-:W1:Y:S02]  /*8c30*/  @!P0 SYNCS.PHASECHK.TRANS64 P0, [R7+URZ], R4 ;  /* 0x00000004070085a7 */ /* 0x000e64000800007f */
[----:B-1----:R-:W-:Y:S05]  /*8c40*/  @!P0 BRA `(.L_x_167) ;  /* 0xfffffffc00f08947 */ /* 0x002fea000383ffff */
[----:B------:R-:W-:Y:S05]  /*8c50*/  BRA `(.L_x_232) ;  /* 0xffffffe800ac7947 */ /* 0x000fea000383ffff */
.L_x_168:
[----:B0-----:R0:W1:Y:S02]  /*8c60*/  SYNCS.PHASECHK.TRANS64.TRYWAIT P0, [R6+URZ], R3 ;  /* 0x00000003060075a7 */ /* 0x001064000800017f */
[----:B-1----:R-:W-:Y:S05]  /*8c70*/  @!P0 NANOSLEEP.SYNCS 0x989680 ;  /* 0x009896800000895d */ /* 0x002fea0003900000 */
[----:B------:R-:W1:Y:S02]  /*8c80*/  @!P0 SYNCS.PHASECHK.TRANS64 P0, [R6+URZ], R3 ;  /* 0x00000003060085a7 */ /* 0x000e64000800007f */
[----:B-1----:R-:W-:Y:S05]  /*8c90*/  @!P0 BRA `(.L_x_168) ;  /* 0xfffffffc00f08947 */ /* 0x002fea000383ffff */
[----:B------:R-:W-:Y:S05]  /*8ca0*/  BRA `(.L_x_233) ;  /* 0xffffffe800bc7947 */ /* 0x000fea000383ffff */
.L_x_169:
[----:B0-----:R0:W1:Y:S02]  /*8cb0*/  SYNCS.PHASECHK.TRANS64.TRYWAIT P0, [R7+URZ], R4 ;  /* 0x00000004070075a7 */ /* 0x001064000800017f */
[----:B-1----:R-:W-:Y:S05]  /*8cc0*/  @!P0 NANOSLEEP.SYNCS 0x989680 ;  /* 0x009896800000895d */ /* 0x002fea0003900000 */
[----:B------:R-:W1:Y:S02]  /*8cd0*/  @!P0 SYNCS.PHASECHK.TRANS64 P0, [R7+URZ], R4 ;  /* 0x00000004070085a7 */ /* 0x000e64000800007f */
[----:B-1----:R-:W-:Y:S05]  /*8ce0*/  @!P0 BRA `(.L_x_169) ;  /* 0xfffffffc00f08947 */ /* 0x002fea000383ffff */
[----:B------:R-:W-:Y:S05]  /*8cf0*/  BRA `(.L_x_234) ;  /* 0xffffffe800cc7947 */ /* 0x000fea000383ffff */
.L_x_170:
[----:B0-----:R0:W1:Y:S02]  /*8d00*/  SYNCS.PHASECHK.TRANS64.TRYWAIT P0, [R6+URZ], R3 ;  /* 0x00000003060075a7 */ /* 0x001064000800017f */
[----:B-1----:R-:W-:Y:S05]  /*8d10*/  @!P0 NANOSLEEP.SYNCS 0x989680 ;  /* 0x009896800000895d */ /* 0x002fea0003900000 */
[----:B------:R-:W1:Y:S02]  /*8d20*/  @!P0 SYNCS.PHASECHK.TRANS64 P0, [R6+URZ], R3 ;  /* 0x00000003060085a7 */ /* 0x000e64000800007f */
[----:B-1----:R-:W-:Y:S05]  /*8d30*/  @!P0 BRA `(.L_x_170) ;  /* 0xfffffffc00f08947 */ /* 0x002fea000383ffff */
[----:B------:R-:W-:Y:S05]  /*8d40*/  BRA `(.L_x_235) ;  /* 0xffffffe800dc7947 */ /* 0x000fea000383ffff */
.L_x_171:
[----:B-1----:R1:W2:Y:S02]  /*8d50*/  SYNCS.PHASECHK.TRANS64.TRYWAIT P0, [R7+URZ], R4 ;  /* 0x00000004070075a7 */ /* 0x0022a4000800017f */
[----:B--2---:R-:W-:Y:S05]  /*8d60*/  @!P0 NANOSLEEP.SYNCS 0x989680 ;  /* 0x009896800000895d */ /* 0x004fea0003900000 */
[----:B------:R-:W2:Y:S02]  /*8d70*/  @!P0 SYNCS.PHASECHK.TRANS64 P0, [R7+URZ], R4 ;  /* 0x00000004070085a7 */ /* 0x000ea4000800007f */
[----:B--2---:R-:W-:Y:S05]  /*8d80*/  @!P0 BRA `(.L_x_171) ;  /* 0xfffffffc00f08947 */ /* 0x004fea000383ffff */
[----:B------:R-:W-:Y:S05]  /*8d90*/  BRA `(.L_x_236) ;  /* 0xffffffe800e47947 */ /* 0x000fea000383ffff */
.L_x_237:
[----:B------:R-:W-:-:S00]  /*8da0*/  BRA `(.L_x_237) ;  /* 0xfffffffc00fc7947 */ /* 0x000fc0000383ffff */
[----:B------:R-:W-:-:S00]  /*8db0*/  NOP ;  /* 0x0000000000007918 */ /* 0x000fc00000000000 */
        /* <DEDUP_REMOVED lines=12> */
.L_x_238:


//--------------------- .nv.global.init           --------------------------
	.section	.nv.global.init,"aw",@progbits
.nv.global.init:
	.type		$str$22,@object
	.size		$str$22,($str$23 - $str$22)
$str$22:
        /*0000*/ 	.byte	0x6b, 0x5f, 0x74, 0x69, 0x6c, 0x65, 0x5f, 0x63, 0x6f, 0x75, 0x6e, 0x74, 0x20, 0x3e, 0x3d, 0x20
        /*0010*/ 	.byte	0x31, 0x00
	.type		$str$23,@object
	.size		$str$23,(__unnamed_1 - $str$23)
$str$23:
        /*0012*/ 	.byte	0x2f, 0x74, 0x6d, 0x70, 0x2f, 0x63, 0x75, 0x74, 0x6c, 0x61, 0x73, 0x73, 0x5f, 0x73, 0x77, 0x65
        /*0022*/ 	.byte	0x65, 0x70, 0x5f, 0x73, 0x72, 0x63, 0x2f, 0x69, 0x6e, 0x63, 0x6c, 0x75, 0x64, 0x65, 0x2f, 0x63
        /*0032*/ 	.byte	0x75, 0x74, 0x6c, 0x61, 0x73, 0x73, 0x2f, 0x67, 0x65, 0x6d, 0x6d, 0x2f, 0x63, 0x6f, 0x6c, 0x6c
        /*0042*/ 	.byte	0x65, 0x63, 0x74, 0x69, 0x76, 0x65, 0x2f, 0x73, 0x6d, 0x39, 0x30, 0x5f, 0x6d, 0x6d, 0x61, 0x5f
        /*0052*/ 	.byte	0x74, 0x6d, 0x61, 0x5f, 0x67, 0x6d, 0x6d, 0x61, 0x5f, 0x73, 0x73, 0x5f, 0x77, 0x61, 0x72, 0x70
        /*0062*/ 	.byte	0x73, 0x70, 0x65, 0x63, 0x69, 0x61, 0x6c, 0x69, 0x7a, 0x65, 0x64, 0x2e, 0x68, 0x70, 0x70, 0x00
	.type		__unnamed_1,@object
	.size		__unnamed_1,(.L_0 - __unnamed_1)
__unnamed_1:
        /*0072*/ 	.byte	0x76, 0x6f, 0x69, 0x64, 0x20, 0x63, 0x75, 0x74, 0x6c, 0x61, 0x73, 0x73, 0x3a, 0x3a, 0x67, 0x65
        /* <DEDUP_REMOVED lines=179> */
        /*0bb2*/ 	.byte	0x69, 0x74, 0x79, 0x5d, 0x00
.L_0:


//--------------------- .nv.shared._ZN7cutlass13device_kernelINS_4gemm6kernel13GemmUniversalIN4cute5tupleIJiiiiEEENS1_10collective13CollectiveMmaINS1_34MainloopSm90TmaGmmaWarpSpecializedILi56ENS5_IJNS4_1CILi1EEESB_SB_EEENS1_32KernelTmaWarpSpecializedPingpongEEENS5_IJNSA_ILi64EEESF_NSA_ILi16EEEEEENS_6half_tENS5_IJlSB_lEEESI_SJ_NS4_8TiledMMAINS4_8MMA_AtomIJNS4_4SM904GMMA25MMA_64x64x16_F32F16F16_SSILNSN_5MajorE0ELSP_0ELNSN_7ScaleInE1ELSQ_1EEEEEENS4_6LayoutISC_NS5_IJNSA_ILi0EEESU_SU_EEEEENS5_IJNS4_10UnderscoreESX_SX_EEEEENS4_13SM90_TMA_LOADENS4_14ComposedLayoutINS4_7SwizzleILi1ELi4ELi3EEENS4_18smem_ptr_flag_bitsILi16EEENST_INS5_IJNSA_ILi8EEESG_EEENS5_IJSG_SB_EEEEEEEvNS4_8identityES10_S1A_vS1B_EENS_8epilogue10collective6detail29Sm90TmaWarpSpecializedAdapterINS1E_15DefaultEpilogueISI_SJ_SJ_NS1D_6thread17LinearCombinationISI_Li1EffLNS1I_9ScaleType4KindE0ELNS_15FloatRoundStyleE2ESI_EENS1_15EpilogueDefaultEEEEEvvEEEEvNT_6ParamsE --------------------------
	.section	.nv.shared._ZN7cutlass13device_kernelINS_4gemm6kernel13GemmUniversalIN4cute5tupleIJiiiiEEENS1_10collective13CollectiveMmaINS1_34MainloopSm90TmaGmmaWarpSpecializedILi56ENS5_IJNS4_1CILi1EEESB_SB_EEENS1_32KernelTmaWarpSpecializedPingpongEEENS5_IJNSA_ILi64EEESF_NSA_ILi16EEEEEENS_6half_tENS5_IJlSB_lEEESI_SJ_NS4_8TiledMMAINS4_8MMA_AtomIJNS4_4SM904GMMA25MMA_64x64x16_F32F16F16_SSILNSN_5MajorE0ELSP_0ELNSN_7ScaleInE1ELSQ_1EEEEEENS4_6LayoutISC_NS5_IJNSA_ILi0EEESU_SU_EEEEENS5_IJNS4_10UnderscoreESX_SX_EEEEENS4_13SM90_TMA_LOADENS4_14ComposedLayoutINS4_7SwizzleILi1ELi4ELi3EEENS4_18smem_ptr_flag_bitsILi16EEENST_INS5_IJNSA_ILi8EEESG_EEENS5_IJSG_SB_EEEEEEEvNS4_8identityES10_S1A_vS1B_EENS_8epilogue10collective6detail29Sm90TmaWarpSpecializedAdapterINS1E_15DefaultEpilogueISI_SJ_SJ_NS1D_6thread17LinearCombinationISI_Li1EffLNS1I_9ScaleType4KindE0ELNS_15FloatRoundStyleE2ESI_EENS1_15EpilogueDefaultEEEEEvvEEEEvNT_6ParamsE,"aw",@nobits
	.sectionflags	@""
	.align	16
	.zero		1024


//--------------------- .nv.shared.reserved.0     --------------------------
	.section	.nv.shared.reserved.0,"aw",@nobits
	.weak		__nv_reservedSMEM_offset_0_alias
	.size		__nv_reservedSMEM_offset_0_alias, 0, 0
	.other		__nv_reservedSMEM_offset_0_alias,@"STO_CUDA_RESERVED_SHARED STV_DEFAULT"
__nv_reservedSMEM_offset_0_alias:
	.zero		0


//--------------------- .nv.global                --------------------------
	.section	.nv.global,"aw",@nobits
.nv.global:
	.type		_ZN39_INTERNAL_c6797965_4_k_cu_c7773898_93674cute1_E,@object
	.size		_ZN39_INTERNAL_c6797965_4_k_cu_c7773898_93674cute1_E,(_ZN39_INTERNAL_c6797965_4_k_cu_c7773898_93674cuda3std3__45__cpo6cbeginE - _ZN39_INTERNAL_c6797965_4_k_cu_c7773898_93674cute1_E)
_ZN39_INTERNAL_c6797965_4_k_cu_c7773898_93674cute1_E:
	.zero		1
	.type		_ZN39_INTERNAL_c6797965_4_k_cu_c7773898_93674cuda3std3__45__cpo6cbeginE,@object
	.size		_ZN39_INTERNAL_c6797965_4_k_cu_c7773898_93674cuda3std3__45__cpo6cbeginE,(_ZN39_INTERNAL_c6797965_4_k_cu_c7773898_93674cuda3std3__48in_placeE - _ZN39_INTERNAL_c6797965_4_k_cu_c7773898_93674cuda3std3__45__cpo6cbeginE)
_ZN39_INTERNAL_c6797965_4_k_cu_c7773898_93674cuda3std3__45__cpo6cbeginE:
	.zero		1
	.type		_ZN39_INTERNAL_c6797965_4_k_cu_c7773898_93674cuda3std3__48in_placeE,@object
	.size		_ZN39_INTERNAL_c6797965_4_k_cu_c7773898_93674cuda3std3__48in_placeE,(_ZN39_INTERNAL_c6797965_4_k_cu_c7773898_93674cuda3std6ranges3__45__cpo9iter_moveE - _ZN39_INTERNAL_c6797965_4_k_cu_c7773898_93674cuda3std3__48in_placeE)
_ZN39_INTERNAL_c6797965_4_k_cu_c7773898_93674cuda3std3__48in_placeE:
	.zero		1
	.type		_ZN39_INTERNAL_c6797965_4_k_cu_c7773898_93674cuda3std6ranges3__45__cpo9iter_moveE,@object
	.size		_ZN39_INTERNAL_c6797965_4_k_cu_c7773898_93674cuda3std6ranges3__45__cpo9iter_moveE,(_ZN39_INTERNAL_c6797965_4_k_cu_c7773898_93674cuda3std3__45__cpo5beginE - _ZN39_INTERNAL_c6797965_4_k_cu_c7773898_93674cuda3std6ranges3__45__cpo9iter_moveE)
_ZN39_INTERNAL_c6797965_4_k_cu_c7773898_93674cuda3std6ranges3__45__cpo9iter_moveE:
	.zero		1
	.type		_ZN39_INTERNAL_c6797965_4_k_cu_c7773898_93674cuda3std3__45__cpo5beginE,@object
	.size		_ZN39_INTERNAL_c6797965_4_k_cu_c7773898_93674cuda3std3__45__cpo5beginE,(_ZN39_INTERNAL_c6797965_4_k_cu_c7773898_93674cuda3std3__441_GLOBAL__N__c6797965_4_k_cu_c7773898_93676ignoreE - _ZN39_INTERNAL_c6797965_4_k_cu_c7773898_93674cuda3std3__45__cpo5beginE)
_ZN39_INTERNAL_c6797965_4_k_cu_c7773898_93674cuda3std3__45__cpo5beginE:
	.zero		1
	.type		_ZN39_INTERNAL_c6797965_4_k_cu_c7773898_93674cuda3std3__441_GLOBAL__N__c6797965_4_k_cu_c7773898_93676ignoreE,@object
	.size		_ZN39_INTERNAL_c6797965_4_k_cu_c7773898_93674cuda3std3__441_GLOBAL__N__c6797965_4_k_cu_c7773898_93676ignoreE,(_ZN39_INTERNAL_c6797965_4_k_cu_c7773898_93674cute7productE - _ZN39_INTERNAL_c6797965_4_k_cu_c7773898_93674cuda3std3__441_GLOBAL__N__c6797965_4_k_cu_c7773898_93676ignoreE)
_ZN39_INTERNAL_c6797965_4_k_cu_c7773898_93674cuda3std3__441_GLOBAL__N__c6797965_4_k_cu_c7773898_93676ignoreE:
	.zero		1
	.type		_ZN39_INTERNAL_c6797965_4_k_cu_c7773898_93674cute7productE,@object
	.size		_ZN39_INTERNAL_c6797965_4_k_cu_c7773898_93674cute7productE,(_ZN39_INTERNAL_c6797965_4_k_cu_c7773898_93674cuda3std3__45__cpo3endE - _ZN39_INTERNAL_c6797965_4_k_cu_c7773898_93674cute7productE)
_ZN39_INTERNAL_c6797965_4_k_cu_c7773898_93674cute7productE:
	.zero		1
	.type		_ZN39_INTERNAL_c6797965_4_k_cu_c7773898_93674cuda3std3__45__cpo3endE,@object
	.size		_ZN39_INTERNAL_c6797965_4_k_cu_c7773898_93674cuda3std3__45__cpo3endE,(_ZN39_INTERNAL_c6797965_4_k_cu_c7773898_93674cuda3std3__419piecewise_constructE - _ZN39_INTERNAL_c6797965_4_k_cu_c7773898_93674cuda3std3__45__cpo3endE)
_ZN39_INTERNAL_c6797965_4_k_cu_c7773898_93674cuda3std3__45__cpo3endE:
	.zero		1
	.type		_ZN39_INTERNAL_c6797965_4_k_cu_c7773898_93674cuda3std3__419piecewise_constructE,@object
	.size		_ZN39_INTERNAL_c6797965_4_k_cu_c7773898_93674cuda3std3__419piecewise_constructE,(_ZN39_INTERNAL_c6797965_4_k_cu_c7773898_93674cuda3std3__45__cpo4cendE - _ZN39_INTERNAL_c6797965_4_k_cu_c7773898_93674cuda3std3__419piecewise_constructE)
_ZN39_INTERNAL_c6797965_4_k_cu_c7773898_93674cuda3std3__419piecewise_constructE:
	.zero		1
	.type		_ZN39_INTERNAL_c6797965_4_k_cu_c7773898_93674cuda3std3__45__cpo4cendE,@object
	.size		_ZN39_INTERNAL_c6797965_4_k_cu_c7773898_93674cuda3std3__45__cpo4cendE,(_ZN39_INTERNAL_c6797965_4_k_cu_c7773898_93674cuda3std6ranges3__45__cpo4swapE - _ZN39_INTERNAL_c6797965_4_k_cu_c7773898_93674cuda3std3__45__cpo4cendE)
_ZN39_INTERNAL_c6797965_4_k_cu_c7773898_93674cuda3std3__45__cpo4cendE:
	.zero		1
	.type		_ZN39_INTERNAL_c6797965_4_k_cu_c7773898_93674cuda3std6ranges3__45__cpo4swapE,@object
	.size		_ZN39_INTERNAL_c6797965_4_k_cu_c7773898_93674cuda3std6ranges3__45__cpo4swapE,(.L_8 - _ZN39_INTERNAL_c6797965_4_k_cu_c7773898_93674cuda3std6ranges3__45__cpo4swapE)
_ZN39_INTERNAL_c6797965_4_k_cu_c7773898_93674cuda3std6ranges3__45__cpo4swapE:
	.zero		1
.L_8:


//--------------------- .nv.constant0._ZN7cutlass13device_kernelINS_4gemm6kernel13GemmUniversalIN4cute5tupleIJiiiiEEENS1_10collective13CollectiveMmaINS1_34MainloopSm90TmaGmmaWarpSpecializedILi56ENS5_IJNS4_1CILi1EEESB_SB_EEENS1_32KernelTmaWarpSpecializedPingpongEEENS5_IJNSA_ILi64EEESF_NSA_ILi16EEEEEENS_6half_tENS5_IJlSB_lEEESI_SJ_NS4_8TiledMMAINS4_8MMA_AtomIJNS4_4SM904GMMA25MMA_64x64x16_F32F16F16_SSILNSN_5MajorE0ELSP_0ELNSN_7ScaleInE1ELSQ_1EEEEEENS4_6LayoutISC_NS5_IJNSA_ILi0EEESU_SU_EEEEENS5_IJNS4_10UnderscoreESX_SX_EEEEENS4_13SM90_TMA_LOADENS4_14ComposedLayoutINS4_7SwizzleILi1ELi4ELi3EEENS4_18smem_ptr_flag_bitsILi16EEENST_INS5_IJNSA_ILi8EEESG_EEENS5_IJSG_SB_EEEEEEEvNS4_8identityES10_S1A_vS1B_EENS_8epilogue10collective6detail29Sm90TmaWarpSpecializedAdapterINS1E_15DefaultEpilogueISI_SJ_SJ_NS1D_6thread17LinearCombinationISI_Li1EffLNS1I_9ScaleType4KindE0ELNS_15FloatRoundStyleE2ESI_EENS1_15EpilogueDefaultEEEEEvvEEEEvNT_6ParamsE --------------------------
	.section	.nv.constant0._ZN7cutlass13device_kernelINS_4gemm6kernel13GemmUniversalIN4cute5tupleIJiiiiEEENS1_10collective13CollectiveMmaINS1_34MainloopSm90TmaGmmaWarpSpecializedILi56ENS5_IJNS4_1CILi1EEESB_SB_EEENS1_32KernelTmaWarpSpecializedPingpongEEENS5_IJNSA_ILi64EEESF_NSA_ILi16EEEEEENS_6half_tENS5_IJlSB_lEEESI_SJ_NS4_8TiledMMAINS4_8MMA_AtomIJNS4_4SM904GMMA25MMA_64x64x16_F32F16F16_SSILNSN_5MajorE0ELSP_0ELNSN_7ScaleInE1ELSQ_1EEEEEENS4_6LayoutISC_NS5_IJNSA_ILi0EEESU_SU_EEEEENS5_IJNS4_10UnderscoreESX_SX_EEEEENS4_13SM90_TMA_LOADENS4_14ComposedLayoutINS4_7SwizzleILi1ELi4ELi3EEENS4_18smem_ptr_flag_bitsILi16EEENST_INS5_IJNSA_ILi8EEESG_EEENS5_IJSG_SB_EEEEEEEvNS4_8identityES10_S1A_vS1B_EENS_8epilogue10collective6detail29Sm90TmaWarpSpecializedAdapterINS1E_15DefaultEpilogueISI_SJ_SJ_NS1D_6thread17LinearCombinationISI_Li1EffLNS1I_9ScaleType4KindE0ELNS_15FloatRoundStyleE2ESI_EENS1_15EpilogueDefaultEEEEEvvEEEEvNT_6ParamsE,"a",@progbits
	.sectionflags	@""
	.align	4
.nv.constant0._ZN7cutlass13device_kernelINS_4gemm6kernel13GemmUniversalIN4cute5tupleIJiiiiEEENS1_10collective13CollectiveMmaINS1_34MainloopSm90TmaGmmaWarpSpecializedILi56ENS5_IJNS4_1CILi1EEESB_SB_EEENS1_32KernelTmaWarpSpecializedPingpongEEENS5_IJNSA_ILi64EEESF_NSA_ILi16EEEEEENS_6half_tENS5_IJlSB_lEEESI_SJ_NS4_8TiledMMAINS4_8MMA_AtomIJNS4_4SM904GMMA25MMA_64x64x16_F32F16F16_SSILNSN_5MajorE0ELSP_0ELNSN_7ScaleInE1ELSQ_1EEEEEENS4_6LayoutISC_NS5_IJNSA_ILi0EEESU_SU_EEEEENS5_IJNS4_10UnderscoreESX_SX_EEEEENS4_13SM90_TMA_LOADENS4_14ComposedLayoutINS4_7SwizzleILi1ELi4ELi3EEENS4_18smem_ptr_flag_bitsILi16EEENST_INS5_IJNSA_ILi8EEESG_EEENS5_IJSG_SB_EEEEEEEvNS4_8identityES10_S1A_vS1B_EENS_8epilogue10collective6detail29Sm90TmaWarpSpecializedAdapterINS1E_15DefaultEpilogueISI_SJ_SJ_NS1D_6thread17LinearCombinationISI_Li1EffLNS1I_9ScaleType4KindE0ELNS_15FloatRoundStyleE2ESI_EENS1_15EpilogueDefaultEEEEEvvEEEEvNT_6ParamsE:
	.zero		1664


//--------------------- SYMBOLS --------------------------

	.type		.nv.reservedSmem.offset0,@object
	.size		.nv.reservedSmem.offset0,0x4
	.type		__assertfail,@function
